def matmul_kernel(
    a_ptr,
    b_ptr,
    c_ptr,
    M,
    N,
    K,
    stride_am,
    stride_ak,
    stride_bk,
    stride_bn,
    stride_cm,
    stride_cn,
    BLOCK_M: tl.constexpr,
    BLOCK_N: tl.constexpr,
    BLOCK_K: tl.constexpr,
    GROUP_M: tl.constexpr,
):
    pid = tl.program_id(axis=0)
    num_pid_m = tl.cdiv(M, BLOCK_M)
    num_pid_n = tl.cdiv(N, BLOCK_N)
    num_pid_in_group = GROUP_M * num_pid_n
    group_id = pid // num_pid_in_group
    first_pid_m = group_id * GROUP_M
    group_size_m = min(num_pid_m - first_pid_m, GROUP_M)
    pid_m = first_pid_m + ((pid % num_pid_in_group) % group_size_m)
    pid_n = (pid % num_pid_in_group) // group_size_m

    offs_am = (pid_m * BLOCK_M + tl.arange(0, BLOCK_M)) % M
    offs_bn = (pid_n * BLOCK_N + tl.arange(0, BLOCK_N)) % N
    offs_k = tl.arange(0, BLOCK_K)
    a_ptrs = a_ptr + offs_am[:, None] * stride_am + offs_k[None, :] * stride_ak
    b_ptrs = b_ptr + offs_k[:, None] * stride_bk + offs_bn[None, :] * stride_bn

    acc = tl.zeros((BLOCK_M, BLOCK_N), dtype=tl.float32)
    for kk in range(0, tl.cdiv(K, BLOCK_K)):
        a = tl.load(a_ptrs, mask=offs_k[None, :] < K - kk * BLOCK_K, other=0.0)
        b = tl.load(b_ptrs, mask=offs_k[:, None] < K - kk * BLOCK_K, other=0.0)
        acc = tl.dot(a, b, acc)
        a_ptrs += BLOCK_K * stride_ak
        b_ptrs += BLOCK_K * stride_bk

    c = acc.to(c_ptr.dtype.element_ty)
    offs_cm = pid_m * BLOCK_M + tl.arange(0, BLOCK_M)
    offs_cn = pid_n * BLOCK_N + tl.arange(0, BLOCK_N)
    c_ptrs = c_ptr + offs_cm[:, None] * stride_cm + offs_cn[None, :] * stride_cn
    mask = (offs_cm[:, None] < M) & (offs_cn[None, :] < N)
    tl.store(c_ptrs, c, mask=mask)

# config = {"BLOCK_K": 64, "BLOCK_M": 64, "BLOCK_N": 64, "GROUP_M": 8, "arch": "sm_100", "dtype": "fp16", "num_ctas": 2, "num_stages": 3, "num_warps": 4}
# arch = sm_100


// ===== COMPILED SASS (sm_100a) =====

	.target	sm_100a

	.elftype	@"ET_EXEC"


//--------------------- .note.nv.tkinfo           --------------------------
	.section	.note.nv.tkinfo,"",@"SHT_NOTE"
	.sectionflags	@"SHF_NOTE_NV_TKINFO"
	.tkinfo
        /*0018*/ 	.word	0x00000081
        /*0030*/ 	.string	""
        /*0030*/ 	.string	"ptxas-blackwell"
        /*0030*/ 	.string	"Cuda compilation tools, release 12.9, V12.9.86"
        /*0030*/ 	.string	"Build cuda_12.9.r12.9/compiler.36037853_0"
        /*0030*/ 	.string	"-v  -suppress-debug-info  -lineinfo  -arch sm_100a "



//--------------------- .note.nv.cuver            --------------------------
	.section	.note.nv.cuver,"",@"SHT_NOTE"
	.sectionflags	@"SHF_NOTE_NV_CUVER"
        /*0018*/ 	.short	0x0001
        /*001a*/ 	.short	0x0064
        /*001c*/ 	.short	0x0001
        /*001e*/ 	.short	0x0000
        /*0020*/ 	.short	0x0001
        /*0022*/ 	.short	0x0000


//--------------------- .nv.info                  --------------------------
	.section	.nv.info,"",@"SHT_CUDA_INFO"
	.align	4


	//----- nvinfo : EIATTR_REGCOUNT
	.align		4
        /*0000*/ 	.byte	0x04, 0x2f
        /*0002*/ 	.short	(.L_4 - .L_3)
	.align		4
.L_3:
        /*0004*/ 	.word	index@(matmul_kernel)
        /*0008*/ 	.word	0x000000a8


	//----- nvinfo : EIATTR_FRAME_SIZE
	.align		4
.L_4:
        /*000c*/ 	.byte	0x04, 0x11
        /*000e*/ 	.short	(.L_6 - .L_5)
	.align		4
.L_5:
        /*0010*/ 	.word	index@($__internal_2_$__cuda_sm10x_tcgen05_guardrail_trap_unallocated_columns_being_dealloced)
        /*0014*/ 	.word	0x00000000


	//----- nvinfo : EIATTR_FRAME_SIZE
	.align		4
.L_6:
        /*0018*/ 	.byte	0x04, 0x11
        /*001a*/ 	.short	(.L_8 - .L_7)
	.align		4
.L_7:
        /*001c*/ 	.word	index@($__internal_1_$__cuda_sm10x_tcgen05_guardrail_trap_phase_invalid_during_alloc)
        /*0020*/ 	.word	0x00000000


	//----- nvinfo : EIATTR_FRAME_SIZE
	.align		4
.L_8:
        /*0024*/ 	.byte	0x04, 0x11
        /*0026*/ 	.short	(.L_10 - .L_9)
	.align		4
.L_9:
        /*0028*/ 	.word	index@($__internal_0_$__cuda_sm10x_tcgen05_guardrail_trap_col_being_dealloced_not_returned_by_alloc)
        /*002c*/ 	.word	0x00000000


	//----- nvinfo : EIATTR_FRAME_SIZE
	.align		4
.L_10:
        /*0030*/ 	.byte	0x04, 0x11
        /*0032*/ 	.short	(.L_12 - .L_11)
	.align		4
.L_11:
        /*0034*/ 	.word	index@(matmul_kernel)
        /*0038*/ 	.word	0x00000000


	//----- nvinfo : EIATTR_MIN_STACK_SIZE
	.align		4
.L_12:
        /*003c*/ 	.byte	0x04, 0x12
        /*003e*/ 	.short	(.L_14 - .L_13)
	.align		4
.L_13:
        /*0040*/ 	.word	index@(matmul_kernel)
        /*0044*/ 	.word	0x00000000
.L_14:


//--------------------- .nv.info.matmul_kernel    --------------------------
	.section	.nv.info.matmul_kernel,"",@"SHT_CUDA_INFO"
	.sectionflags	@""
	.align	4


	//----- nvinfo : EIATTR_CUDA_API_VERSION
	.align		4
        /*0000*/ 	.byte	0x04, 0x37
        /*0002*/ 	.short	(.L_16 - .L_15)
.L_15:
        /*0004*/ 	.word	0x00000081


	//----- nvinfo : EIATTR_KPARAM_INFO
	.align		4
.L_16:
        /*0008*/ 	.byte	0x04, 0x17
        /*000a*/ 	.short	(.L_18 - .L_17)
.L_17:
        /*000c*/ 	.word	0x00000000
        /*0010*/ 	.short	0x000d
        /*0012*/ 	.short	0x0048
        /*0014*/ 	.byte	0x00, 0xf4, 0x21, 0x00


	//----- nvinfo : EIATTR_KPARAM_INFO
	.align		4
.L_18:
        /*0018*/ 	.byte	0x04, 0x17
        /*001a*/ 	.short	(.L_20 - .L_19)
.L_19:
        /*001c*/ 	.word	0x00000000
        /*0020*/ 	.short	0x000c
        /*0022*/ 	.short	0x0040
        /*0024*/ 	.byte	0x00, 0xf4, 0x21, 0x00


	//----- nvinfo : EIATTR_KPARAM_INFO
	.align		4
.L_20:
        /*0028*/ 	.byte	0x04, 0x17
        /*002a*/ 	.short	(.L_22 - .L_21)
.L_21:
        /*002c*/ 	.word	0x00000000
        /*0030*/ 	.short	0x000b
        /*0032*/ 	.short	0x0038
        /*0034*/ 	.byte	0x00, 0xf0, 0x11, 0x00


	//----- nvinfo : EIATTR_KPARAM_INFO
	.align		4
.L_22:
        /*0038*/ 	.byte	0x04, 0x17
        /*003a*/ 	.short	(.L_24 - .L_23)
.L_23:
        /*003c*/ 	.word	0x00000000
        /*0040*/ 	.short	0x000a
        /*0042*/ 	.short	0x0034
        /*0044*/ 	.byte	0x00, 0xf0, 0x11, 0x00


	//----- nvinfo : EIATTR_KPARAM_INFO
	.align		4
.L_24:
        /*0048*/ 	.byte	0x04, 0x17
        /*004a*/ 	.short	(.L_26 - .L_25)
.L_25:
        /*004c*/ 	.word	0x00000000
        /*0050*/ 	.short	0x0009
        /*0052*/ 	.short	0x0030
        /*0054*/ 	.byte	0x00, 0xf0, 0x11, 0x00


	//----- nvinfo : EIATTR_KPARAM_INFO
	.align		4
.L_26:
        /*0058*/ 	.byte	0x04, 0x17
        /*005a*/ 	.short	(.L_28 - .L_27)
.L_27:
        /*005c*/ 	.word	0x00000000
        /*0060*/ 	.short	0x0008
        /*0062*/ 	.short	0x002c
        /*0064*/ 	.byte	0x00, 0xf0, 0x11, 0x00


	//----- nvinfo : EIATTR_KPARAM_INFO
	.align		4
.L_28:
        /*0068*/ 	.byte	0x04, 0x17
        /*006a*/ 	.short	(.L_30 - .L_29)
.L_29:
        /*006c*/ 	.word	0x00000000
        /*0070*/ 	.short	0x0007
        /*0072*/ 	.short	0x0028
        /*0074*/ 	.byte	0x00, 0xf0, 0x11, 0x00


	//----- nvinfo : EIATTR_KPARAM_INFO
	.align		4
.L_30:
        /*0078*/ 	.byte	0x04, 0x17
        /*007a*/ 	.short	(.L_32 - .L_31)
.L_31:
        /*007c*/ 	.word	0x00000000
        /*0080*/ 	.short	0x0006
        /*0082*/ 	.short	0x0024
        /*0084*/ 	.byte	0x00, 0xf0, 0x11, 0x00


	//----- nvinfo : EIATTR_KPARAM_INFO
	.align		4
.L_32:
        /*0088*/ 	.byte	0x04, 0x17
        /*008a*/ 	.short	(.L_34 - .L_33)
.L_33:
        /*008c*/ 	.word	0x00000000
        /*0090*/ 	.short	0x0005
        /*0092*/ 	.short	0x0020
        /*0094*/ 	.byte	0x00, 0xf0, 0x11, 0x00


	//----- nvinfo : EIATTR_KPARAM_INFO
	.align		4
.L_34:
        /*0098*/ 	.byte	0x04, 0x17
        /*009a*/ 	.short	(.L_36 - .L_35)
.L_35:
        /*009c*/ 	.word	0x00000000
        /*00a0*/ 	.short	0x0004
        /*00a2*/ 	.short	0x001c
        /*00a4*/ 	.byte	0x00, 0xf0, 0x11, 0x00


	//----- nvinfo : EIATTR_KPARAM_INFO
	.align		4
.L_36:
        /*00a8*/ 	.byte	0x04, 0x17
        /*00aa*/ 	.short	(.L_38 - .L_37)
.L_37:
        /*00ac*/ 	.word	0x00000000
        /*00b0*/ 	.short	0x0003
        /*00b2*/ 	.short	0x0018
        /*00b4*/ 	.byte	0x00, 0xf0, 0x11, 0x00


	//----- nvinfo : EIATTR_KPARAM_INFO
	.align		4
.L_38:
        /*00b8*/ 	.byte	0x04, 0x17
        /*00ba*/ 	.short	(.L_40 - .L_39)
.L_39:
        /*00bc*/ 	.word	0x00000000
        /*00c0*/ 	.short	0x0002
        /*00c2*/ 	.short	0x0010
        /*00c4*/ 	.byte	0x00, 0xf4, 0x21, 0x00


	//----- nvinfo : EIATTR_KPARAM_INFO
	.align		4
.L_40:
        /*00c8*/ 	.byte	0x04, 0x17
        /*00ca*/ 	.short	(.L_42 - .L_41)
.L_41:
        /*00cc*/ 	.word	0x00000000
        /*00d0*/ 	.short	0x0001
        /*00d2*/ 	.short	0x0008
        /*00d4*/ 	.byte	0x00, 0xf4, 0x21, 0x00


	//----- nvinfo : EIATTR_KPARAM_INFO
	.align		4
.L_42:
        /*00d8*/ 	.byte	0x04, 0x17
        /*00da*/ 	.short	(.L_44 - .L_43)
.L_43:
        /*00dc*/ 	.word	0x00000000
        /*00e0*/ 	.short	0x0000
        /*00e2*/ 	.short	0x0000
        /*00e4*/ 	.byte	0x00, 0xf4, 0x21, 0x00


	//----- nvinfo : EIATTR_EXPLICIT_CLUSTER
	.align		4
.L_44:
        /*00e8*/ 	.byte	0x01, 0x3e
	.zero		2


	//----- nvinfo : EIATTR_CTA_PER_CLUSTER
	.align		4
        /*00ec*/ 	.byte	0x04, 0x3d
        /*00ee*/ 	.short	(.L_46 - .L_45)
.L_45:
        /*00f0*/ 	.word	0x00000002
        /*00f4*/ 	.word	0x00000001
        /*00f8*/ 	.word	0x00000001


	//----- nvinfo : EIATTR_AT_ENTRY_FRAGMENTS
	.align		4
.L_46:
        /*00fc*/ 	.byte	0x04, 0x4f
        /*00fe*/ 	.short	(.L_48 - .L_47)


	//   ....[0]....
.L_47:
        /*0100*/ 	.word	0x00000004


	//----- nvinfo : EIATTR_RESERVED_SMEM_USED
	.align		4
.L_48:
        /*0104*/ 	.byte	0x01, 0x41
	.zero		2


	//----- nvinfo : EIATTR_SPARSE_MMA_MASK
	.align		4
        /*0108*/ 	.byte	0x03, 0x50
        /*010a*/ 	.short	0x0000


	//----- nvinfo : EIATTR_TCGEN05_1CTA_USED
	.align		4
        /*010c*/ 	.byte	0x01, 0x51
	.zero		2


	//----- nvinfo : EIATTR_MAXREG_COUNT
	.align		4
        /*0110*/ 	.byte	0x03, 0x1b
        /*0112*/ 	.short	0x00ff


	//----- nvinfo : EIATTR_NUM_BARRIERS
	.align		4
        /*0114*/ 	.byte	0x02, 0x4c
        /*0116*/ 	.byte	0x01
	.zero		1


	//----- nvinfo : EIATTR_INT_WARP_WIDE_INSTR_OFFSETS
	.align		4
        /*0118*/ 	.byte	0x04, 0x31
        /*011a*/ 	.short	(.L_50 - .L_49)


	//   ....[0]....
.L_49:
        /*011c*/ 	.word	0x00001f60


	//   ....[1]....
        /*0120*/ 	.word	0x00001f70


	//   ....[2]....
        /*0124*/ 	.word	0x00003270


	//   ....[3]....
        /*0128*/ 	.word	0x00005d60


	//   ....[4]....
        /*012c*/ 	.word	0x00005db0


	//----- nvinfo : EIATTR_COOP_GROUP_MASK_REGIDS
	.align		4
.L_50:
        /*0130*/ 	.byte	0x04, 0x29
        /*0132*/ 	.short	(.L_52 - .L_51)


	//   ....[0]....
.L_51:
        /*0134*/ 	.word	0xffffffff


	//   ....[1]....
        /*0138*/ 	.word	0xffffffff


	//   ....[2]....
        /*013c*/ 	.word	0xffffffff


	//   ....[3]....
        /*0140*/ 	.word	0xffffffff


	//----- nvinfo : EIATTR_COOP_GROUP_INSTR_OFFSETS
	.align		4
.L_52:
        /*0144*/ 	.byte	0x04, 0x28
        /*0146*/ 	.short	(.L_54 - .L_53)


	//   ....[0]....
.L_53:
        /*0148*/ 	.word	0x00000070


	//   ....[1]....
        /*014c*/ 	.word	0x00000320


	//   ....[2]....
        /*0150*/ 	.word	0x00005c00


	//   ....[3]....
        /*0154*/ 	.word	0x00005e60


	//----- nvinfo : EIATTR_VRC_CTA_INIT_COUNT
	.align		4
.L_54:
        /*0158*/ 	.byte	0x02, 0x4a
        /*015a*/ 	.byte	0x80
	.zero		1


	//----- nvinfo : EIATTR_MBARRIER_INSTR_OFFSETS
	.align		4
        /*015c*/ 	.byte	0x04, 0x39
        /*015e*/ 	.short	(.L_56 - .L_55)


	//   ....[0]....
.L_55:
        /*0160*/ 	.word	0x00002080
        /*0164*/ 	.word	0x000000ff
        /*0168*/ 	.word	0x00000000
        /*016c*/ 	.short	0x0100
        /*016e*/ 	.byte	0x0a
	.zero		1


	//   ....[1]....
        /*0170*/ 	.word	0x000032a0
        /*0174*/ 	.word	0x000000ff
        /*0178*/ 	.word	0x00006008
        /*017c*/ 	.short	0x0100
        /*017e*/ 	.byte	0x0d
	.zero		1


	//   ....[2]....
        /*0180*/ 	.word	0x000041d0
        /*0184*/ 	.word	0x000000ff
        /*0188*/ 	.word	0x00000000
        /*018c*/ 	.short	0x010a
        /*018e*/ 	.byte	0x0a
	.zero		1


	//   ....[3]....
        /*0190*/ 	.word	0x000053e0
        /*0194*/ 	.word	0x000000ff
        /*0198*/ 	.word	0x00000000
        /*019c*/ 	.short	0x010a
        /*019e*/ 	.byte	0x0a
	.zero		1


	//   ....[4]....
        /*01a0*/ 	.word	0x000054c0
        /*01a4*/ 	.word	0x000000ff
        /*01a8*/ 	.word	0x00006000
        /*01ac*/ 	.short	0x0108
        /*01ae*/ 	.byte	0x0d
	.zero		1


	//   ....[5]....
        /*01b0*/ 	.word	0x00005530
        /*01b4*/ 	.word	0x000000ff
        /*01b8*/ 	.word	0x00006008
        /*01bc*/ 	.short	0x0108
        /*01be*/ 	.byte	0x0d
	.zero		1


	//   ....[6]....
        /*01c0*/ 	.word	0x00005e80
        /*01c4*/ 	.word	0x000000ff
        /*01c8*/ 	.word	0x00000000
        /*01cc*/ 	.short	0x010a
        /*01ce*/ 	.byte	0x0a
	.zero		1


	//   ....[7]....
        /*01d0*/ 	.word	0x00005eb0
        /*01d4*/ 	.word	0x000000ff
        /*01d8*/ 	.word	0x00000000
        /*01dc*/ 	.short	0x010a
        /*01de*/ 	.byte	0x0a
	.zero		1


	//----- nvinfo : EIATTR_NUM_MBARRIERS
	.align		4
.L_56:
        /*01e0*/ 	.byte	0x03, 0x38
        /*01e2*/ 	.short	0x0002


	//----- nvinfo : EIATTR_EXIT_INSTR_OFFSETS
	.align		4
        /*01e4*/ 	.byte	0x04, 0x1c
        /*01e6*/ 	.short	(.L_58 - .L_57)


	//   ....[0]....
.L_57:
        /*01e8*/ 	.word	0x00005e70


	//----- nvinfo : EIATTR_REQNTID
	.align		4
.L_58:
        /*01ec*/ 	.byte	0x04, 0x10
        /*01ee*/ 	.short	(.L_60 - .L_59)
.L_59:
        /*01f0*/ 	.word	0x00000080
        /*01f4*/ 	.word	0x00000001
        /*01f8*/ 	.word	0x00000001


	//----- nvinfo : EIATTR_CRS_STACK_SIZE
	.align		4
.L_60:
        /*01fc*/ 	.byte	0x04, 0x1e
        /*01fe*/ 	.short	(.L_62 - .L_61)
.L_61:
        /*0200*/ 	.word	0x00000000


	//----- nvinfo : EIATTR_CBANK_PARAM_SIZE
	.align		4
.L_62:
        /*0204*/ 	.byte	0x03, 0x19
        /*0206*/ 	.short	0x0050


	//----- nvinfo : EIATTR_PARAM_CBANK
	.align		4
        /*0208*/ 	.byte	0x04, 0x0a
        /*020a*/ 	.short	(.L_64 - .L_63)
	.align		4
.L_63:
        /*020c*/ 	.word	index@(.nv.constant0.matmul_kernel)
        /*0210*/ 	.short	0x0380
        /*0212*/ 	.short	0x0050


	//----- nvinfo : EIATTR_SW_WAR
	.align		4
.L_64:
        /*0214*/ 	.byte	0x04, 0x36
        /*0216*/ 	.short	(.L_66 - .L_65)
.L_65:
        /*0218*/ 	.word	0x00000008
.L_66:


//--------------------- .nv.compat                --------------------------
	.section	.nv.compat,"",@"SHT_CUDA_COMPAT_INFO"
	.align	4
        /*0000*/ 	.byte	0x02, 0x02, 0x02, 0x00, 0x02, 0x05, 0x05, 0x00, 0x02, 0x03, 0x00, 0x00, 0x02, 0x06, 0x01, 0x00


//--------------------- .nv.callgraph             --------------------------
	.section	.nv.callgraph,"",@"SHT_CUDA_CALLGRAPH"
	.align	4
	.sectionentsize	8
	.align		4
        /*0000*/ 	.word	0x00000000
	.align		4
        /*0004*/ 	.word	0xffffffff
	.align		4
        /*0008*/ 	.word	0x00000000
	.align		4
        /*000c*/ 	.word	0xfffffffe
	.align		4
        /*0010*/ 	.word	0x00000000
	.align		4
        /*0014*/ 	.word	0xfffffffd
	.align		4
        /*0018*/ 	.word	0x00000000
	.align		4
        /*001c*/ 	.word	0xfffffffc


//--------------------- .text.matmul_kernel       --------------------------
	.section	.text.matmul_kernel,"ax",@progbits
	.align	128
        .global         matmul_kernel
        .type           matmul_kernel,@function
        .size           matmul_kernel,(.L_x_20 - matmul_kernel)
        .other          matmul_kernel,@"STO_CUDA_ENTRY STV_DEFAULT"
matmul_kernel:
.text.matmul_kernel:
[----:B------:R-:W0:Y:S01]  /*0000*/  LDC R1, c[0x0][0x37c] ;  /* 0x0000df00ff017b82 */ /* 0x000e220000000800 */
[----:B------:R-:W1:Y:S01]  /*0010*/  S2R R0, SR_TID.X ;  /* 0x0000000000007919 */ /* 0x000e620000002100 */
[----:B------:R-:W2:Y:S01]  /*0020*/  LDCU.64 UR22, c[0x0][0x358] ;  /* 0x00006b00ff1677ac */ /* 0x000ea20008000a00 */
[----:B-1----:R-:W-:-:S13]  /*0030*/  ISETP.GE.U32.AND P0, PT, R0, 0x20, PT ;  /* 0x000000200000780c */ /* 0x002fda0003f06070 */
[----:B------:R-:W-:Y:S02]  /*0040*/  VOTEU.ANY UP0, P0 ;  /* 0x0000000000ff7886 */ /* 0x000fe40000000100 */
[----:B0-2---:R-:W-:Y:S05]  /*0050*/  BRA.U UP0, `(.L_x_0) ;  /* 0x0000000100b47547 */ /* 0x005fea000b800000 */
[----:B------:R-:W0:Y:S01]  /*0060*/  S2UR UR6, SR_CgaCtaId ;  /* 0x00000000000679c3 */ /* 0x000e220000008800 */
[----:B------:R-:W-:Y:S01]  /*0070*/  NOP ;  /* 0x0000000000007918 */ /* 0x000fe20000000000 */
[----:B------:R-:W-:Y:S02]  /*0080*/  UMOV UR4, 0x40 ;  /* 0x0000004000047882 */ /* 0x000fe40000000000 */
[----:B0-----:R-:W-:-:S09]  /*0090*/  ULEA UR4, UR6, UR4, 0x18 ;  /* 0x0000000406047291 */ /* 0x001fd2000f8ec0ff */
[----:B------:R-:W0:Y:S01]  /*00a0*/  LDS.U8 R2, [UR4] ;  /* 0x00000004ff027984 */ /* 0x000e220008000000 */
[----:B------:R-:W-:Y:S02]  /*00b0*/  UMOV UR4, 0x400 ;  /* 0x0000040000047882 */ /* 0x000fe40000000000 */
[----:B------:R-:W-:Y:S01]  /*00c0*/  ULEA UR4, UR6, UR4, 0x18 ;  /* 0x0000000406047291 */ /* 0x000fe2000f8ec0ff */
[----:B0-----:R-:W-:-:S13]  /*00d0*/  ISETP.NE.AND P0, PT, R2, RZ, PT ;  /* 0x000000ff0200720c */ /* 0x001fda0003f05270 */
[----:B------:R-:W-:Y:S05]  /*00e0*/  @P0 BRA `(.L_x_1) ;  /* 0x0000000000780947 */ /* 0x000fea0003800000 */
[----:B------:R-:W-:-:S13]  /*00f0*/  ELECT P0, URZ, PT ;  /* 0x0000000000ff782f */ /* 0x000fda0003800000 */
[----:B------:R-:W-:Y:S05]  /*0100*/  @!P0 BRA `(.L_x_2) ;  /* 0x0000000000808947 */ /* 0x000fea0003800000 */
[----:B------:R-:W-:Y:S01]  /*0110*/  UMOV UR5, 0x1 ;  /* 0x0000000100057882 */ /* 0x000fe20000000000 */
[----:B------:R-:W-:-:S04]  /*0120*/  IMAD.MOV.U32 R5, RZ, RZ, 0x1 ;  /* 0x00000001ff057424 */ /* 0x000fc800078e00ff */
[----:B------:R-:W-:Y:S04]  /*0130*/  DEPBAR.LE SB0, 0x36 ;  /* 0x00008d800000791a */ /* 0x000fe80000000000 */
[----:B------:R-:W0:Y:S02]  /*0140*/  UTCATOMSWS.FIND_AND_SET.ALIGN UP1, UR5, UR5 ;  /* 0x00000005000575e3 */ /* 0x000e240008020800 */
[----:B0-----:R-:W-:-:S04]  /*0150*/  PLOP3.LUT P0, PT, PT, PT, UP1, 0x80, 0x8 ;  /* 0x000000000008781c */ /* 0x001fc80003f0f018 */
[----:B------:R-:W-:-:S04]  /*0160*/  SEL R2, RZ, 0xffffffff, !P0 ;  /* 0xffffffffff027807 */ /* 0x000fc80004000000 */
[----:B------:R-:W-:Y:S01]  /*0170*/  ISETP.NE.AND P0, PT, R2, RZ, PT ;  /* 0x000000ff0200720c */ /* 0x000fe20003f05270 */
[----:B------:R-:W-:-:S12]  /*0180*/  IMAD.U32 R2, RZ, RZ, UR5 ;  /* 0x00000005ff027e24 */ /* 0x000fd8000f8e00ff */
[----:B------:R-:W-:Y:S05]  /*0190*/  @P0 BRA `(.L_x_3) ;  /* 0x0000000000240947 */ /* 0x000fea0003800000 */
.L_x_4:
[----:B------:R-:W-:Y:S05]  /*01a0*/  NANOSLEEP 0x64 ;  /* 0x000000640000795d */ /* 0x000fea0003800000 */
[----:B------:R-:W-:-:S05]  /*01b0*/  UMOV UR5, 0x1 ;  /* 0x0000000100057882 */ /* 0x000fca0000000000 */
[----:B------:R-:W-:Y:S04]  /*01c0*/  DEPBAR.LE SB0, 0x36 ;  /* 0x00008d800000791a */ /* 0x000fe80000000000 */
[----:B------:R-:W0:Y:S02]  /*01d0*/  UTCATOMSWS.FIND_AND_SET.ALIGN UP1, UR5, UR5 ;  /* 0x00000005000575e3 */ /* 0x000e240008020800 */
[----:B0-----:R-:W-:-:S04]  /*01e0*/  PLOP3.LUT P0, PT, PT, PT, UP1, 0x80, 0x8 ;  /* 0x000000000008781c */ /* 0x001fc80003f0f018 */
[----:B------:R-:W-:-:S04]  /*01f0*/  SEL R2, RZ, 0xffffffff, !P0 ;  /* 0xffffffffff027807 */ /* 0x000fc80004000000 */
[----:B------:R-:W-:Y:S01]  /*0200*/  ISETP.NE.AND P0, PT, R2, RZ, PT ;  /* 0x000000ff0200720c */ /* 0x000fe20003f05270 */
[----:B------:R-:W-:-:S12]  /*0210*/  IMAD.U32 R2, RZ, RZ, UR5 ;  /* 0x00000005ff027e24 */ /* 0x000fd8000f8e00ff */
[----:B------:R-:W-:Y:S05]  /*0220*/  @!P0 BRA `(.L_x_4) ;  /* 0xfffffffc00dc8947 */ /* 0x000fea000383ffff */
.L_x_3:
[C---:B------:R-:W-:Y:S01]  /*0230*/  VIADD R4, R2.reuse, 0x10 ;  /* 0x0000001002047836 */ /* 0x040fe20000000000 */
[----:B------:R-:W-:Y:S01]  /*0240*/  UMOV UR5, 0x50 ;  /* 0x0000005000057882 */ /* 0x000fe20000000000 */
[C---:B------:R-:W-:Y:S01]  /*0250*/  SHF.L.U32 R3, R5.reuse, R2, RZ ;  /* 0x0000000205037219 */ /* 0x040fe200000006ff */
[----:B------:R-:W-:Y:S01]  /*0260*/  ULEA UR5, UR6, UR5, 0x18 ;  /* 0x0000000506057291 */ /* 0x000fe2000f8ec0ff */
[----:B------:R-:W-:Y:S01]  /*0270*/  IMAD.SHL.U32 R2, R2, 0x20, RZ ;  /* 0x0000002002027824 */ /* 0x000fe200078e00ff */
[----:B------:R-:W-:-:S04]  /*0280*/  SHF.L.U32 R4, R5, R4, RZ ;  /* 0x0000000405047219 */ /* 0x000fc800000006ff */
[----:B------:R-:W-:-:S05]  /*0290*/  LOP3.LUT R3, R4, R3, RZ, 0xfc, !PT ;  /* 0x0000000304037212 */ /* 0x000fca00078efcff */
[----:B------:R0:W-:Y:S04]  /*02a0*/  ATOMS.OR RZ, [UR5], R3 ;  /* 0x00000003ffff798c */ /* 0x0001e8000b000005 */
[----:B------:R0:W-:Y:S01]  /*02b0*/  STS [UR4], R2 ;  /* 0x00000002ff007988 */ /* 0x0001e20008000804 */
[----:B------:R-:W-:Y:S05]  /*02c0*/  BRA `(.L_x_2) ;  /* 0x0000000000107947 */ /* 0x000fea0003800000 */
.L_x_1:
[----:B------:R-:W-:-:S05]  /*02d0*/  IMAD.MOV.U32 R2, RZ, RZ, -0x1 ;  /* 0xffffffffff027424 */ /* 0x000fca00078e00ff */
[----:B------:R0:W-:Y:S02]  /*02e0*/  STS [UR4], R2 ;  /* 0x00000002ff007988 */ /* 0x0001e40008000804 */
[----:B0-----:R-:W-:-:S07]  /*02f0*/  MOV R2, 0x310 ;  /* 0x0000031000027802 */ /* 0x001fce0000000f00 */
[----:B------:R-:W-:Y:S05]  /*0300*/  CALL.REL.NOINC `($__internal_1_$__cuda_sm10x_tcgen05_guardrail_trap_phase_invalid_during_alloc) ;  /* 0x0000005c00007944 */ /* 0x000fea0003c00000 */
.L_x_2:
[----:B------:R-:W-:Y:S05]  /*0310*/  WARPSYNC.ALL ;  /* 0x0000000000007948 */ /* 0x000fea0003800000 */
[----:B------:R-:W-:Y:S01]  /*0320*/  NOP ;  /* 0x0000000000007918 */ /* 0x000fe20000000000 */
.L_x_0:
[----:B------:R-:W1:Y:S08]  /*0330*/  LDC.64 R10, c[0x0][0x398] ;  /* 0x0000e600ff0a7b82 */ /* 0x000e700000000a00 */
[----:B------:R-:W2:Y:S02]  /*0340*/  S2UR UR5, SR_CgaSize ;  /* 0x00000000000579c3 */ /* 0x000ea40000008a00 */
[----:B--2---:R-:W-:-:S12]  /*0350*/  UIMAD UR5, UR5, -0xa0, URZ ;  /* 0xffffff60050578a4 */ /* 0x004fd8000f8e02ff */
[----:B------:R-:W2:Y:S01]  /*0360*/  LDCU UR5, c[0x0][UR5+0x2b0] ;  /* 0x00005600050577ac */ /* 0x000ea20008000800 */
[----:B------:R-:W-:Y:S01]  /*0370*/  SHF.R.U32.HI R111, RZ, 0x6, R0 ;  /* 0x00000006ff6f7819 */ /* 0x000fe20000011600 */
[----:B------:R-:W3:Y:S03]  /*0380*/  LDCU.128 UR8, c[0x0][0x3a0] ;  /* 0x00007400ff0877ac */ /* 0x000ee60008000c00 */
[----:B------:R-:W-:Y:S01]  /*0390*/  SGXT.U32 R111, R111, 0x1 ;  /* 0x000000016f6f781a */ /* 0x000fe20000000000 */
[----:B------:R-:W4:Y:S01]  /*03a0*/  S2UR UR4, SR_CTAID.X ;  /* 0x00000000000479c3 */ /* 0x000f220000002500 */
[----:B------:R-:W-:Y:S01]  /*03b0*/  UMOV UR13, 0x400 ;  /* 0x00000400000d7882 */ /* 0x000fe20000000000 */
[----:B------:R-:W5:Y:S01]  /*03c0*/  LDCU.128 UR16, c[0x0][0x380] ;  /* 0x00007000ff1077ac */ /* 0x000f620008000c00 */
[----:B------:R-:W-:Y:S01]  /*03d0*/  UMOV UR7, 0x1 ;  /* 0x0000000100077882 */ /* 0x000fe20000000000 */
[----:B---3--:R-:W-:Y:S01]  /*03e0*/  UIADD3 UR28, UPT, UPT, UR8, 0x3f, URZ ;  /* 0x0000003f081c7890 */ /* 0x008fe2000fffe0ff */
[----:B01----:R-:W-:Y:S01]  /*03f0*/  VIADD R2, R11, 0x3f ;  /* 0x0000003f0b027836 */ /* 0x003fe20000000000 */
[----:B------:R-:W-:Y:S01]  /*0400*/  IABS R16, R10 ;  /* 0x0000000a00107213 */ /* 0x000fe20000000000 */
[----:B------:R-:W-:Y:S01]  /*0410*/  IMAD.U32 R49, RZ, RZ, UR10 ;  /* 0x0000000aff317e24 */ /* 0x000fe2000f8e00ff */
[----:B------:R-:W-:Y:S01]  /*0420*/  UISETP.GT.AND UP1, UPT, UR28, 0x3f, UPT ;  /* 0x0000003f1c00788c */ /* 0x000fe2000bf24270 */
[----:B------:R-:W-:Y:S01]  /*0430*/  IMAD R103, R111, UR10, RZ ;  /* 0x0000000a6f677c24 */ /* 0x000fe2000f8e02ff */
[----:B------:R-:W-:-:S02]  /*0440*/  SHF.R.S32.HI R3, RZ, 0x1f, R2 ;  /* 0x0000001fff037819 */ /* 0x000fc40000011402 */
[----:B------:R-:W-:Y:S01]  /*0450*/  LOP3.LUT R68, RZ, R11, RZ, 0x33, !PT ;  /* 0x0000000bff447212 */ /* 0x000fe200078e33ff */
[----:B------:R-:W-:Y:S01]  /*0460*/  IMAD R123, R49, 0x2, R103 ;  /* 0x00000002317b7824 */ /* 0x000fe200078e0267 */
[----:B------:R-:W-:Y:S02]  /*0470*/  LEA.HI R3, R3, R2, RZ, 0x6 ;  /* 0x0000000203037211 */ /* 0x000fe400078f30ff */
[----:B----4-:R-:W-:Y:S01]  /*0480*/  I2FP.F32.U32 R6, UR4 ;  /* 0x0000000400067c45 */ /* 0x010fe20008201000 */
[C---:B------:R-:W-:Y:S01]  /*0490*/  IMAD R102, R49.reuse, 0x2, R123 ;  /* 0x0000000231667824 */ /* 0x040fe200078e027b */
[----:B------:R-:W-:Y:S01]  /*04a0*/  SHF.R.S32.HI R3, RZ, 0x6, R3 ;  /* 0x00000006ff037819 */ /* 0x000fe20000011403 */
[----:B------:R-:W-:Y:S01]  /*04b0*/  BAR.SYNC.DEFER_BLOCKING 0x0 ;  /* 0x0000000000007b1d */ /* 0x000fe20000010000 */
[----:B------:R-:W-:Y:S01]  /*04c0*/  PLOP3.LUT P3, PT, PT, PT, UP1, 0x80, 0x8 ;  /* 0x000000000008781c */ /* 0x000fe20003f6f018 */
[----:B--2---:R-:W-:Y:S01]  /*04d0*/  FMUL R6, R6, UR5 ;  /* 0x0000000506067c20 */ /* 0x004fe20008400000 */
[----:B------:R-:W-:-:S02]  /*04e0*/  IMAD R67, R49, 0x2, R102 ;  /* 0x0000000231437824 */ /* 0x000fc400078e0266 */
[----:B------:R-:W-:Y:S01]  /*04f0*/  IMAD.SHL.U32 R4, R3, 0x8, RZ ;  /* 0x0000000803047824 */ /* 0x000fe200078e00ff */
[----:B------:R-:W0:Y:S02]  /*0500*/  F2I.U32.TRUNC.NTZ R7, R6 ;  /* 0x0000000600077305 */ /* 0x000e24000020f000 */
[----:B------:R-:W1:Y:S02]  /*0510*/  S2UR UR5, SR_CgaCtaId ;  /* 0x00000000000579c3 */ /* 0x000e640000008800 */
[----:B------:R-:W-:-:S04]  /*0520*/  IABS R9, R4 ;  /* 0x0000000400097213 */ /* 0x000fc80000000000 */
[----:B------:R-:W2:Y:S01]  /*0530*/  I2F.RP R5, R9 ;  /* 0x0000000900057306 */ /* 0x000ea20000209400 */
[----:B0-----:R-:W-:-:S07]  /*0540*/  IABS R12, R7 ;  /* 0x00000007000c7213 */ /* 0x001fce0000000000 */
[----:B--2---:R-:W0:Y:S01]  /*0550*/  MUFU.RCP R5, R5 ;  /* 0x0000000500057308 */ /* 0x004e220000001000 */
[----:B-1----:R-:W-:Y:S02]  /*0560*/  USHF.L.U32 UR4, UR5, 0x5, URZ ;  /* 0x0000000505047899 */ /* 0x002fe400080006ff */
[----:B------:R-:W-:Y:S02]  /*0570*/  ULEA UR13, UR5, UR13, 0x18 ;  /* 0x0000000d050d7291 */ /* 0x000fe4000f8ec0ff */
[----:B------:R-:W-:Y:S01]  /*0580*/  ULOP3.LUT UR4, UR4, 0x20, URZ, 0xc0, !UPT ;  /* 0x0000002004047892 */ /* 0x000fe2000f8ec0ff */
[----:B0-----:R-:W-:Y:S01]  /*0590*/  VIADD R2, R5, 0xffffffe ;  /* 0x0ffffffe05027836 */ /* 0x001fe20000000000 */
[----:B------:R-:W-:-:S03]  /*05a0*/  IABS R5, R4 ;  /* 0x0000000400057213 */ /* 0x000fc60000000000 */
[----:B------:R0:W1:Y:S02]  /*05b0*/  F2I.FTZ.U32.TRUNC.NTZ R3, R2 ;  /* 0x0000000200037305 */ /* 0x000064000021f000 */
[----:B0-----:R-:W-:Y:S02]  /*05c0*/  IMAD.MOV.U32 R2, RZ, RZ, RZ ;  /* 0x000000ffff027224 */ /* 0x001fe400078e00ff */
[----:B-1----:R-:W-:-:S04]  /*05d0*/  IMAD.MOV R8, RZ, RZ, -R3 ;  /* 0x000000ffff087224 */ /* 0x002fc800078e0a03 */
[----:B------:R-:W-:Y:S02]  /*05e0*/  IMAD R13, R8, R9, RZ ;  /* 0x00000009080d7224 */ /* 0x000fe400078e02ff */
[----:B------:R-:W-:Y:S02]  /*05f0*/  IMAD.MOV.U32 R8, RZ, RZ, R12 ;  /* 0x000000ffff087224 */ /* 0x000fe400078e000c */
[----:B------:R-:W-:-:S04]  /*0600*/  IMAD.HI.U32 R3, R3, R13, R2 ;  /* 0x0000000d03037227 */ /* 0x000fc800078e0002 */
[----:B------:R-:W-:Y:S02]  /*0610*/  IMAD.MOV R2, RZ, RZ, -R5 ;  /* 0x000000ffff027224 */ /* 0x000fe400078e0a05 */
[----:B------:R-:W-:-:S04]  /*0620*/  IMAD.HI.U32 R3, R3, R8, RZ ;  /* 0x0000000803037227 */ /* 0x000fc800078e00ff */
[----:B------:R-:W-:-:S05]  /*0630*/  IMAD R2, R3, R2, R8 ;  /* 0x0000000203027224 */ /* 0x000fca00078e0208 */
[----:B------:R-:W-:-:S13]  /*0640*/  ISETP.GT.U32.AND P1, PT, R9, R2, PT ;  /* 0x000000020900720c */ /* 0x000fda0003f24070 */
[----:B------:R-:W-:Y:S02]  /*0650*/  @!P1 IMAD.IADD R2, R2, 0x1, -R9 ;  /* 0x0000000102029824 */ /* 0x000fe400078e0a09 */
[----:B------:R-:W-:Y:S01]  /*0660*/  @!P1 VIADD R3, R3, 0x1 ;  /* 0x0000000103039836 */ /* 0x000fe20000000000 */
[----:B------:R-:W-:Y:S02]  /*0670*/  ISETP.NE.AND P1, PT, R4, RZ, PT ;  /* 0x000000ff0400720c */ /* 0x000fe40003f25270 */
[----:B------:R-:W-:Y:S02]  /*0680*/  ISETP.GE.U32.AND P0, PT, R2, R9, PT ;  /* 0x000000090200720c */ /* 0x000fe40003f06070 */
[----:B------:R-:W-:-:S04]  /*0690*/  LOP3.LUT R2, R7, R4, RZ, 0x3c, !PT ;  /* 0x0000000407027212 */ /* 0x000fc800078e3cff */
[----:B------:R-:W-:Y:S01]  /*06a0*/  ISETP.GE.AND P2, PT, R2, RZ, PT ;  /* 0x000000ff0200720c */ /* 0x000fe20003f46270 */
[----:B------:R-:W-:-:S06]  /*06b0*/  VIADD R2, R10, 0x3f ;  /* 0x0000003f0a027836 */ /* 0x000fcc0000000000 */
[----:B------:R-:W-:-:S04]  /*06c0*/  @P0 VIADD R3, R3, 0x1 ;  /* 0x0000000103030836 */ /* 0x000fc80000000000 */
[----:B------:R-:W-:Y:S01]  /*06d0*/  IMAD.MOV.U32 R6, RZ, RZ, R3 ;  /* 0x000000ffff067224 */ /* 0x000fe200078e0003 */
[----:B------:R-:W-:-:S03]  /*06e0*/  SHF.R.S32.HI R3, RZ, 0x1f, R2 ;  /* 0x0000001fff037819 */ /* 0x000fc60000011402 */
[----:B------:R-:W-:Y:S01]  /*06f0*/  @!P2 IMAD.MOV R6, RZ, RZ, -R6 ;  /* 0x000000ffff06a224 */ /* 0x000fe200078e0a06 */
[----:B------:R-:W-:Y:S02]  /*0700*/  @!P1 LOP3.LUT R6, RZ, R4, RZ, 0x33, !PT ;  /* 0x00000004ff069212 */ /* 0x000fe400078e33ff */
[----:B------:R-:W-:Y:S02]  /*0710*/  LEA.HI R3, R3, R2, RZ, 0x6 ;  /* 0x0000000203037211 */ /* 0x000fe400078f30ff */
[----:B------:R-:W-:Y:S01]  /*0720*/  IABS R2, R11 ;  /* 0x0000000b00027213 */ /* 0x000fe20000000000 */
[----:B------:R-:W-:Y:S02]  /*0730*/  IMAD.SHL.U32 R14, R6, 0x8, RZ ;  /* 0x00000008060e7824 */ /* 0x000fe400078e00ff */
[----:B------:R-:W-:Y:S01]  /*0740*/  IMAD.MOV R6, RZ, RZ, -R6 ;  /* 0x000000ffff067224 */ /* 0x000fe200078e0a06 */
[----:B------:R-:W0:Y:S02]  /*0750*/  I2F.RP R8, R2 ;  /* 0x0000000200087306 */ /* 0x000e240000209400 */
[----:B------:R-:W-:Y:S01]  /*0760*/  LEA.HI.SX32 R3, R3, -R14, 0x1a ;  /* 0x8000000e03037211 */ /* 0x000fe200078fd2ff */
[----:B------:R-:W-:-:S02]  /*0770*/  IMAD R9, R4, R6, R7 ;  /* 0x0000000604097224 */ /* 0x000fc400078e0207 */
[----:B------:R-:W-:Y:S01]  /*0780*/  IMAD.MOV.U32 R4, RZ, RZ, RZ ;  /* 0x000000ffff047224 */ /* 0x000fe200078e00ff */
[----:B------:R-:W-:-:S04]  /*0790*/  VIMNMX R18, PT, PT, R3, 0x8, PT ;  /* 0x0000000803127848 */ /* 0x000fc80003fe0100 */
[----:B------:R-:W-:-:S04]  /*07a0*/  IABS R12, R18 ;  /* 0x00000012000c7213 */ /* 0x000fc80000000000 */
[----:B------:R-:W1:Y:S08]  /*07b0*/  I2F.RP R3, R12 ;  /* 0x0000000c00037306 */ /* 0x000e700000209400 */
[----:B0-----:R-:W-:Y:S08]  /*07c0*/  MUFU.RCP R8, R8 ;  /* 0x0000000800087308 */ /* 0x001ff00000001000 */
[----:B-1----:R-:W0:Y:S02]  /*07d0*/  MUFU.RCP R3, R3 ;  /* 0x0000000300037308 */ /* 0x002e240000001000 */
[----:B0-----:R-:W-:Y:S01]  /*07e0*/  VIADD R5, R3, 0xffffffe ;  /* 0x0ffffffe03057836 */ /* 0x001fe20000000000 */
[----:B------:R-:W-:-:S05]  /*07f0*/  IABS R3, R9 ;  /* 0x0000000900037213 */ /* 0x000fca0000000000 */
[----:B------:R-:W0:Y:S02]  /*0800*/  F2I.FTZ.U32.TRUNC.NTZ R5, R5 ;  /* 0x0000000500057305 */ /* 0x000e24000021f000 */
[----:B0-----:R-:W-:-:S04]  /*0810*/  IMAD.MOV R13, RZ, RZ, -R5 ;  /* 0x000000ffff0d7224 */ /* 0x001fc800078e0a05 */
[----:B------:R-:W-:-:S04]  /*0820*/  IMAD R7, R13, R12, RZ ;  /* 0x0000000c0d077224 */ /* 0x000fc800078e02ff */
[----:B------:R-:W-:Y:S01]  /*0830*/  IMAD.HI.U32 R4, R5, R7, R4 ;  /* 0x0000000705047227 */ /* 0x000fe200078e0004 */
[----:B------:R-:W-:-:S05]  /*0840*/  IABS R5, R18 ;  /* 0x0000001200057213 */ /* 0x000fca0000000000 */
[----:B------:R-:W-:Y:S02]  /*0850*/  IMAD.MOV R6, RZ, RZ, -R5 ;  /* 0x000000ffff067224 */ /* 0x000fe400078e0a05 */
[----:B------:R-:W-:Y:S01]  /*0860*/  IMAD.HI.U32 R4, R4, R3, RZ ;  /* 0x0000000304047227 */ /* 0x000fe200078e00ff */
[----:B------:R-:W0:Y:S03]  /*0870*/  I2F.RP R5, R16 ;  /* 0x0000001000057306 */ /* 0x000e260000209400 */
[----:B------:R-:W-:Y:S02]  /*0880*/  IMAD R3, R4, R6, R3 ;  /* 0x0000000604037224 */ /* 0x000fe400078e0203 */
[----:B------:R-:W-:Y:S01]  /*0890*/  VIADD R6, R8, 0xffffffe ;  /* 0x0ffffffe08067836 */ /* 0x000fe20000000000 */
[----:B------:R-:W-:Y:S02]  /*08a0*/  LOP3.LUT R8, R111, 0x8, RZ, 0xfc, !PT ;  /* 0x000000086f087812 */ /* 0x000fe400078efcff */
[----:B------:R-:W-:Y:S01]  /*08b0*/  ISETP.GT.U32.AND P1, PT, R12, R3, PT ;  /* 0x000000030c00720c */ /* 0x000fe20003f24070 */
[----:B------:R1:W2:Y:S01]  /*08c0*/  F2I.FTZ.U32.TRUNC.NTZ R7, R6 ;  /* 0x0000000600077305 */ /* 0x0002a2000021f000 */
[----:B------:R-:W-:-:S07]  /*08d0*/  ISETP.LT.AND P3, PT, R8, UR8, P3 ;  /* 0x0000000808007c0c */ /* 0x000fce0009f61270 */
[----:B0-----:R-:W0:Y:S01]  /*08e0*/  MUFU.RCP R5, R5 ;  /* 0x0000000500057308 */ /* 0x001e220000001000 */
[----:B-1----:R-:W-:-:S03]  /*08f0*/  SHF.R.U32.HI R6, RZ, 0x5, R0 ;  /* 0x00000005ff067819 */ /* 0x002fc60000011600 */
[----:B------:R-:W-:Y:S01]  /*0900*/  @!P1 IMAD.IADD R3, R3, 0x1, -R12 ;  /* 0x0000000103039824 */ /* 0x000fe200078e0a0c */
[----:B------:R-:W-:Y:S01]  /*0910*/  R2UR UR14, R6 ;  /* 0x00000000060e72ca */ /* 0x000fe200000e0000 */
[----:B------:R-:W-:Y:S01]  /*0920*/  @!P1 VIADD R4, R4, 0x1 ;  /* 0x0000000104049836 */ /* 0x000fe20000000000 */
[----:B------:R-:W-:Y:S01]  /*0930*/  ISETP.NE.AND P1, PT, R18, RZ, PT ;  /* 0x000000ff1200720c */ /* 0x000fe20003f25270 */
[----:B------:R-:W-:Y:S01]  /*0940*/  IMAD.MOV.U32 R6, RZ, RZ, RZ ;  /* 0x000000ffff067224 */ /* 0x000fe200078e00ff */
[----:B------:R-:W-:Y:S02]  /*0950*/  ISETP.GE.U32.AND P0, PT, R3, R12, PT ;  /* 0x0000000c0300720c */ /* 0x000fe40003f06070 */
[----:B------:R-:W-:-:S04]  /*0960*/  LOP3.LUT R3, R9, R18, RZ, 0x3c, !PT ;  /* 0x0000001209037212 */ /* 0x000fc800078e3cff */
[----:B------:R-:W-:Y:S01]  /*0970*/  ISETP.GE.AND P2, PT, R3, RZ, PT ;  /* 0x000000ff0300720c */ /* 0x000fe20003f46270 */
[--C-:B--2---:R-:W-:Y:S02]  /*0980*/  IMAD.MOV R3, RZ, RZ, -R7.reuse ;  /* 0x000000ffff037224 */ /* 0x104fe400078e0a07 */
[----:B0-----:R-:W-:Y:S02]  /*0990*/  VIADD R5, R5, 0xffffffe ;  /* 0x0ffffffe05057836 */ /* 0x001fe40000000000 */
[----:B------:R-:W-:Y:S02]  /*09a0*/  IMAD R3, R3, R2, RZ ;  /* 0x0000000203037224 */ /* 0x000fe400078e02ff */
[----:B------:R-:W-:Y:S02]  /*09b0*/  @P0 VIADD R4, R4, 0x1 ;  /* 0x0000000104040836 */ /* 0x000fe40000000000 */
[----:B------:R-:W0:Y:S01]  /*09c0*/  F2I.FTZ.U32.TRUNC.NTZ R5, R5 ;  /* 0x0000000500057305 */ /* 0x000e22000021f000 */
[----:B------:R-:W-:-:S04]  /*09d0*/  IMAD.HI.U32 R6, R7, R3, R6 ;  /* 0x0000000307067227 */ /* 0x000fc800078e0006 */
[----:B------:R-:W-:Y:S01]  /*09e0*/  @!P2 IMAD.MOV R4, RZ, RZ, -R4 ;  /* 0x000000ffff04a224 */ /* 0x000fe200078e0a04 */
[----:B------:R-:W-:-:S04]  /*09f0*/  @!P1 LOP3.LUT R4, RZ, R18, RZ, 0x33, !PT ;  /* 0x00000012ff049212 */ /* 0x000fc800078e33ff */
[----:B------:R-:W-:Y:S01]  /*0a00*/  LEA R96, R4, UR4, 0x6 ;  /* 0x0000000404607c11 */ /* 0x000fe2000f8e30ff */
[----:B------:R-:W-:Y:S01]  /*0a10*/  IMAD.MOV R3, RZ, RZ, -R4 ;  /* 0x000000ffff037224 */ /* 0x000fe200078e0a04 */
[----:B------:R-:W-:Y:S01]  /*0a20*/  USHF.L.U32 UR4, UR14, 0x15, URZ ;  /* 0x000000150e047899 */ /* 0x000fe200080006ff */
[----:B------:R-:W-:Y:S01]  /*0a30*/  IMAD.MOV.U32 R4, RZ, RZ, RZ ;  /* 0x000000ffff047224 */ /* 0x000fe200078e00ff */
[----:B------:R-:W-:Y:S01]  /*0a40*/  LOP3.LUT R96, R96, R111, RZ, 0xfc, !PT ;  /* 0x0000006f60607212 */ /* 0x000fe200078efcff */
[----:B0-----:R-:W-:Y:S01]  /*0a50*/  IMAD.MOV R7, RZ, RZ, -R5 ;  /* 0x000000ffff077224 */ /* 0x001fe200078e0a05 */
[----:B------:R-:W-:Y:S01]  /*0a60*/  ULOP3.LUT UR4, UR4, 0x600000, URZ, 0xc0, !UPT ;  /* 0x0060000004047892 */ /* 0x000fe2000f8ec0ff */
[----:B------:R-:W-:Y:S01]  /*0a70*/  IMAD R3, R18, R3, R9 ;  /* 0x0000000312037224 */ /* 0x000fe200078e0209 */
[----:B------:R-:W-:Y:S01]  /*0a80*/  IABS R13, R96 ;  /* 0x00000060000d7213 */ /* 0x000fe20000000000 */
[----:B------:R-:W-:Y:S01]  /*0a90*/  IMAD R9, R7, R16, RZ ;  /* 0x0000001007097224 */ /* 0x000fe200078e02ff */
[----:B------:R-:W-:Y:S01]  /*0aa0*/  LOP3.LUT R116, R96, 0x2, RZ, 0xfc, !PT ;  /* 0x0000000260747812 */ /* 0x000fe200078efcff */
[----:B------:R-:W-:Y:S01]  /*0ab0*/  IMAD.IADD R3, R14, 0x1, R3 ;  /* 0x000000010e037824 */ /* 0x000fe200078e0203 */
[----:B------:R-:W-:Y:S01]  /*0ac0*/  LOP3.LUT R118, R96, 0x4, RZ, 0xfc, !PT ;  /* 0x0000000460767812 */ /* 0x000fe200078efcff */
[----:B------:R-:W-:Y:S01]  /*0ad0*/  IMAD.HI.U32 R7, R6, R13, RZ ;  /* 0x0000000d06077227 */ /* 0x000fe200078e00ff */
[----:B------:R-:W-:-:S02]  /*0ae0*/  IABS R15, R116 ;  /* 0x00000074000f7213 */ /* 0x000fc40000000000 */
[----:B------:R-:W-:Y:S01]  /*0af0*/  IABS R8, R118 ;  /* 0x0000007600087213 */ /* 0x000fe20000000000 */
[----:B------:R-:W-:Y:S01]  /*0b00*/  IMAD.HI.U32 R5, R5, R9, R4 ;  /* 0x0000000905057227 */ /* 0x000fe200078e0004 */
[C---:B------:R-:W-:Y:S02]  /*0b10*/  LOP3.LUT R120, R96.reuse, 0x6, RZ, 0xfc, !PT ;  /* 0x0000000660787812 */ /* 0x040fe400078efcff */
[----:B------:R-:W-:Y:S01]  /*0b20*/  LOP3.LUT R122, R96, 0x8, RZ, 0xfc, !PT ;  /* 0x00000008607a7812 */ /* 0x000fe200078efcff */
[----:B------:R-:W-:Y:S01]  /*0b30*/  IMAD.HI.U32 R4, R6, R15, RZ ;  /* 0x0000000f06047227 */ /* 0x000fe200078e00ff */
[----:B------:R-:W-:Y:S02]  /*0b40*/  IABS R12, R120 ;  /* 0x00000078000c7213 */ /* 0x000fe40000000000 */
[----:B------:R-:W-:Y:S01]  /*0b50*/  IABS R17, R122 ;  /* 0x0000007a00117213 */ /* 0x000fe20000000000 */
[----:B------:R-:W-:Y:S01]  /*0b60*/  IMAD.MOV R7, RZ, RZ, -R7 ;  /* 0x000000ffff077224 */ /* 0x000fe200078e0a07 */
[C---:B------:R-:W-:Y:S01]  /*0b70*/  LOP3.LUT R126, R96.reuse, 0xc, RZ, 0xfc, !PT ;  /* 0x0000000c607e7812 */ /* 0x040fe200078efcff */
[----:B------:R-:W-:Y:S01]  /*0b80*/  IMAD.MOV R4, RZ, RZ, -R4 ;  /* 0x000000ffff047224 */ /* 0x000fe200078e0a04 */
[----:B------:R-:W-:Y:S01]  /*0b90*/  LOP3.LUT R124, R96, 0xa, RZ, 0xfc, !PT ;  /* 0x0000000a607c7812 */ /* 0x000fe200078efcff */
[----:B------:R-:W-:Y:S01]  /*0ba0*/  IMAD R7, R2, R7, R13 ;  /* 0x0000000702077224 */ /* 0x000fe200078e020d */
[----:B------:R-:W-:Y:S01]  /*0bb0*/  IABS R21, R126 ;  /* 0x0000007e00157213 */ /* 0x000fe20000000000 */
[----:B------:R-:W-:Y:S01]  /*0bc0*/  IMAD.MOV.U32 R13, RZ, RZ, R8 ;  /* 0x000000ffff0d7224 */ /* 0x000fe200078e0008 */
[----:B------:R-:W-:Y:S01]  /*0bd0*/  LOP3.LUT R128, R96, 0xe, RZ, 0xfc, !PT ;  /* 0x0000000e60807812 */ /* 0x000fe200078efcff */
[----:B------:R-:W-:Y:S01]  /*0be0*/  IMAD R9, R2, R4, R15 ;  /* 0x0000000402097224 */ /* 0x000fe200078e020f */
[----:B------:R-:W-:Y:S01]  /*0bf0*/  IABS R19, R124 ;  /* 0x0000007c00137213 */ /* 0x000fe20000000000 */
[----:B------:R-:W-:Y:S01]  /*0c00*/  IMAD.HI.U32 R4, R6, R13, RZ ;  /* 0x0000000d06047227 */ /* 0x000fe200078e00ff */
[----:B------:R-:W-:-:S02]  /*0c10*/  IABS R23, R128 ;  /* 0x0000008000177213 */ /* 0x000fc40000000000 */
[C---:B------:R-:W-:Y:S01]  /*0c20*/  LOP3.LUT R131, R96.reuse, 0x12, RZ, 0xfc, !PT ;  /* 0x0000001260837812 */ /* 0x040fe200078efcff */
[----:B------:R-:W-:Y:S01]  /*0c30*/  IMAD.MOV.U32 R15, RZ, RZ, R12 ;  /* 0x000000ffff0f7224 */ /* 0x000fe200078e000c */
[----:B------:R-:W-:Y:S01]  /*0c40*/  LOP3.LUT R130, R96, 0x10, RZ, 0xfc, !PT ;  /* 0x0000001060827812 */ /* 0x000fe200078efcff */
[----:B------:R-:W-:Y:S01]  /*0c50*/  IMAD.MOV R12, RZ, RZ, -R4 ;  /* 0x000000ffff0c7224 */ /* 0x000fe200078e0a04 */
[----:B------:R-:W-:Y:S01]  /*0c60*/  IABS R27, R131 ;  /* 0x00000083001b7213 */ /* 0x000fe20000000000 */
[----:B------:R-:W-:Y:S01]  /*0c70*/  IMAD.HI.U32 R4, R6, R17, RZ ;  /* 0x0000001106047227 */ /* 0x000fe200078e00ff */
[----:B------:R-:W-:Y:S02]  /*0c80*/  IABS R25, R130 ;  /* 0x0000008200197213 */ /* 0x000fe40000000000 */
[----:B------:R-:W-:Y:S01]  /*0c90*/  LOP3.LUT R132, R96, 0x14, RZ, 0xfc, !PT ;  /* 0x0000001460847812 */ /* 0x000fe200078efcff */
[----:B------:R-:W-:Y:S01]  /*0ca0*/  IMAD R13, R2, R12, R13 ;  /* 0x0000000c020d7224 */ /* 0x000fe200078e020d */
[----:B------:R-:W-:Y:S01]  /*0cb0*/  LOP3.LUT R133, R96, 0x16, RZ, 0xfc, !PT ;  /* 0x0000001660857812 */ /* 0x000fe200078efcff */
[----:B------:R-:W-:Y:S01]  /*0cc0*/  IMAD.MOV R12, RZ, RZ, -R4 ;  /* 0x000000ffff0c7224 */ /* 0x000fe200078e0a04 */
[----:B------:R-:W-:Y:S01]  /*0cd0*/  IABS R29, R132 ;  /* 0x00000084001d7213 */ /* 0x000fe20000000000 */
[----:B------:R-:W-:Y:S01]  /*0ce0*/  IMAD.HI.U32 R4, R6, R21, RZ ;  /* 0x0000001506047227 */ /* 0x000fe200078e00ff */
[----:B------:R-:W-:-:S02]  /*0cf0*/  IABS R31, R133 ;  /* 0x00000085001f7213 */ /* 0x000fc40000000000 */
[----:B------:R-:W-:Y:S01]  /*0d00*/  LOP3.LUT R134, R96, 0x1e, RZ, 0xfc, !PT ;  /* 0x0000001e60867812 */ /* 0x000fe200078efcff */
[----:B------:R-:W-:Y:S01]  /*0d10*/  IMAD.HI.U32 R8, R6, R15, RZ ;  /* 0x0000000f06087227 */ /* 0x000fe200078e00ff */
[C---:B------:R-:W-:Y:S02]  /*0d20*/  ISETP.GT.U32.AND P5, PT, R2.reuse, R9, PT ;  /* 0x000000090200720c */ /* 0x040fe40003fa4070 */
[----:B------:R-:W-:Y:S01]  /*0d30*/  IABS R37, R134 ;  /* 0x0000008600257213 */ /* 0x000fe20000000000 */
[----:B------:R-:W-:Y:S01]  /*0d40*/  IMAD.MOV R4, RZ, RZ, -R4 ;  /* 0x000000ffff047224 */ /* 0x000fe200078e0a04 */
[C---:B------:R-:W-:Y:S01]  /*0d50*/  ISETP.GT.U32.AND P4, PT, R2.reuse, R7, PT ;  /* 0x000000070200720c */ /* 0x040fe20003f84070 */
[----:B------:R-:W-:Y:S01]  /*0d60*/  IMAD.MOV R14, RZ, RZ, -R8 ;  /* 0x000000ffff0e7224 */ /* 0x000fe200078e0a08 */
[----:B------:R-:W-:Y:S01]  /*0d70*/  ISETP.GT.U32.AND P1, PT, R2, R13, PT ;  /* 0x0000000d0200720c */ /* 0x000fe20003f24070 */
[----:B------:R-:W-:Y:S01]  /*0d80*/  IMAD.HI.U32 R8, R6, R19, RZ ;  /* 0x0000001306087227 */ /* 0x000fe200078e00ff */
[----:B------:R-:W-:-:S02]  /*0d90*/  LOP3.LUT R135, R96, 0x18, RZ, 0xfc, !PT ;  /* 0x0000001860877812 */ /* 0x000fc400078efcff */
[----:B------:R-:W-:Y:S01]  /*0da0*/  LOP3.LUT R136, R96, 0x1a, RZ, 0xfc, !PT ;  /* 0x0000001a60887812 */ /* 0x000fe200078efcff */
[----:B------:R-:W-:Y:S01]  /*0db0*/  IMAD R21, R2, R4, R21 ;  /* 0x0000000402157224 */ /* 0x000fe200078e0215 */
[----:B------:R-:W-:Y:S01]  /*0dc0*/  IABS R35, R135 ;  /* 0x0000008700237213 */ /* 0x000fe20000000000 */
[----:B------:R-:W-:Y:S01]  /*0dd0*/  IMAD.HI.U32 R4, R6, R23, RZ ;  /* 0x0000001706047227 */ /* 0x000fe200078e00ff */
[----:B------:R-:W-:Y:S02]  /*0de0*/  IABS R39, R136 ;  /* 0x0000008800277213 */ /* 0x000fe40000000000 */
[----:B------:R-:W-:Y:S01]  /*0df0*/  LOP3.LUT R137, R96, 0x1c, RZ, 0xfc, !PT ;  /* 0x0000001c60897812 */ /* 0x000fe200078efcff */
[----:B------:R-:W-:Y:S02]  /*0e00*/  IMAD.MOV R8, RZ, RZ, -R8 ;  /* 0x000000ffff087224 */ /* 0x000fe400078e0a08 */
[----:B------:R-:W-:Y:S01]  /*0e10*/  IMAD R17, R2, R12, R17 ;  /* 0x0000000c02117224 */ /* 0x000fe200078e0211 */
[----:B------:R-:W-:Y:S01]  /*0e20*/  IABS R41, R137 ;  /* 0x0000008900297213 */ /* 0x000fe20000000000 */
[----:B------:R-:W-:-:S02]  /*0e30*/  IMAD.MOV R12, RZ, RZ, -R4 ;  /* 0x000000ffff0c7224 */ /* 0x000fc400078e0a04 */
[----:B------:R-:W-:Y:S02]  /*0e40*/  IMAD R19, R2, R8, R19 ;  /* 0x0000000802137224 */ /* 0x000fe400078e0213 */
[----:B------:R-:W-:-:S04]  /*0e50*/  IMAD.HI.U32 R4, R6, R27, RZ ;  /* 0x0000001b06047227 */ /* 0x000fc800078e00ff */
[----:B------:R-:W-:-:S04]  /*0e60*/  IMAD.HI.U32 R8, R6, R25, RZ ;  /* 0x0000001906087227 */ /* 0x000fc800078e00ff */
[----:B------:R-:W-:Y:S02]  /*0e70*/  IMAD R15, R2, R14, R15 ;  /* 0x0000000e020f7224 */ /* 0x000fe400078e020f */
[----:B------:R-:W-:Y:S01]  /*0e80*/  IMAD.MOV R18, RZ, RZ, -R4 ;  /* 0x000000ffff127224 */ /* 0x000fe200078e0a04 */
[----:B------:R-:W-:Y:S01]  /*0e90*/  LOP3.LUT R4, R0, 0x3f, RZ, 0xc0, !PT ;  /* 0x0000003f00047812 */ /* 0x000fe200078ec0ff */
[----:B------:R-:W-:Y:S02]  /*0ea0*/  IMAD.MOV R14, RZ, RZ, -R8 ;  /* 0x000000ffff0e7224 */ /* 0x000fe400078e0a08 */
[----:B------:R-:W-:-:S04]  /*0eb0*/  IMAD.HI.U32 R8, R6, R29, RZ ;  /* 0x0000001d06087227 */ /* 0x000fc800078e00ff */
[----:B------:R-:W-:Y:S02]  /*0ec0*/  IMAD.MOV R8, RZ, RZ, -R8 ;  /* 0x000000ffff087224 */ /* 0x000fe400078e0a08 */
[----:B------:R-:W-:Y:S02]  /*0ed0*/  IMAD R97, R3, 0x40, R4 ;  /* 0x0000004003617824 */ /* 0x000fe400078e0204 */
[C---:B------:R-:W-:Y:S02]  /*0ee0*/  IMAD R29, R2.reuse, R8, R29 ;  /* 0x00000008021d7224 */ /* 0x040fe400078e021d */
[----:B------:R-:W-:Y:S01]  /*0ef0*/  IMAD R23, R2, R12, R23 ;  /* 0x0000000c02177224 */ /* 0x000fe200078e0217 */
[----:B------:R-:W-:Y:S01]  /*0f00*/  IABS R8, R97 ;  /* 0x0000006100087213 */ /* 0x000fe20000000000 */
[----:B------:R-:W-:-:S04]  /*0f10*/  IMAD.HI.U32 R12, R6, R31, RZ ;  /* 0x0000001f060c7227 */ /* 0x000fc800078e00ff */
[----:B------:R-:W-:-:S04]  /*0f20*/  IMAD.HI.U32 R5, R5, R8, RZ ;  /* 0x0000000805057227 */ /* 0x000fc800078e00ff */
[----:B------:R-:W-:Y:S02]  /*0f30*/  IMAD.MOV R12, RZ, RZ, -R12 ;  /* 0x000000ffff0c7224 */ /* 0x000fe400078e0a0c */
[----:B------:R-:W-:-:S04]  /*0f40*/  IMAD.HI.U32 R3, R6, R37, RZ ;  /* 0x0000002506037227 */ /* 0x000fc800078e00ff */
[----:B------:R-:W-:Y:S02]  /*0f50*/  IMAD.MOV R33, RZ, RZ, -R5 ;  /* 0x000000ffff217224 */ /* 0x000fe400078e0a05 */
[----:B------:R-:W-:Y:S02]  /*0f60*/  IMAD R31, R2, R12, R31 ;  /* 0x0000000c021f7224 */ /* 0x000fe400078e021f */
[----:B------:R-:W-:Y:S02]  /*0f70*/  IMAD.MOV R12, RZ, RZ, -R3 ;  /* 0x000000ffff0c7224 */ /* 0x000fe400078e0a03 */
[----:B------:R-:W-:Y:S02]  /*0f80*/  IMAD R3, R16, R33, R8 ;  /* 0x0000002110037224 */ /* 0x000fe400078e0208 */
[----:B------:R-:W-:Y:S02]  /*0f90*/  IMAD R37, R2, R12, R37 ;  /* 0x0000000c02257224 */ /* 0x000fe400078e0225 */
[--C-:B------:R-:W-:Y:S01]  /*0fa0*/  @!P5 IMAD.IADD R9, R9, 0x1, -R2.reuse ;  /* 0x000000010909d824 */ /* 0x100fe200078e0a02 */
[----:B------:R-:W-:Y:S01]  /*0fb0*/  ISETP.GT.U32.AND P0, PT, R16, R3, PT ;  /* 0x000000031000720c */ /* 0x000fe20003f04070 */
[--C-:B------:R-:W-:Y:S01]  /*0fc0*/  @!P4 IMAD.IADD R7, R7, 0x1, -R2.reuse ;  /* 0x000000010707c824 */ /* 0x100fe200078e0a02 */
[C---:B------:R-:W-:Y:S01]  /*0fd0*/  ISETP.GT.U32.AND P6, PT, R2.reuse, R37, PT ;  /* 0x000000250200720c */ /* 0x040fe20003fc4070 */
[----:B------:R-:W-:Y:S01]  /*0fe0*/  @!P1 IMAD.IADD R13, R13, 0x1, -R2 ;  /* 0x000000010d0d9824 */ /* 0x000fe200078e0a02 */
[C---:B------:R-:W-:Y:S01]  /*0ff0*/  ISETP.GT.U32.AND P1, PT, R2.reuse, R15, PT ;  /* 0x0000000f0200720c */ /* 0x040fe20003f24070 */
[----:B------:R-:W-:-:S02]  /*1000*/  IMAD R25, R2, R14, R25 ;  /* 0x0000000e02197224 */ /* 0x000fc400078e0219 */
[C---:B------:R-:W-:Y:S01]  /*1010*/  IMAD R27, R2.reuse, R18, R27 ;  /* 0x00000012021b7224 */ /* 0x040fe200078e021b */
[----:B------:R-:W-:Y:S01]  /*1020*/  ISETP.GT.U32.AND P5, PT, R2, R13, PT ;  /* 0x0000000d0200720c */ /* 0x000fe20003fa4070 */
[----:B------:R-:W-:-:S04]  /*1030*/  IMAD.HI.U32 R5, R6, R35, RZ ;  /* 0x0000002306057227 */ /* 0x000fc800078e00ff */
[----:B------:R-:W-:Y:S01]  /*1040*/  @!P0 IMAD.IADD R3, R3, 0x1, -R16 ;  /* 0x0000000103038824 */ /* 0x000fe200078e0a10 */
[C---:B------:R-:W-:Y:S01]  /*1050*/  ISETP.GT.U32.AND P0, PT, R2.reuse, R7, PT ;  /* 0x000000070200720c */ /* 0x040fe20003f04070 */
[--C-:B------:R-:W-:Y:S01]  /*1060*/  @!P6 IMAD.IADD R37, R37, 0x1, -R2.reuse ;  /* 0x000000012525e824 */ /* 0x100fe200078e0a02 */
[----:B------:R-:W-:Y:S01]  /*1070*/  ISETP.GT.U32.AND P6, PT, R2, R9, PT ;  /* 0x000000090200720c */ /* 0x000fe20003fc4070 */
[--C-:B------:R-:W-:Y:S01]  /*1080*/  @!P1 IMAD.IADD R15, R15, 0x1, -R2.reuse ;  /* 0x000000010f0f9824 */ /* 0x100fe200078e0a02 */
[----:B------:R-:W-:Y:S01]  /*1090*/  ISETP.GT.U32.AND P2, PT, R16, R3, PT ;  /* 0x000000031000720c */ /* 0x000fe20003f44070 */
[----:B------:R-:W-:Y:S01]  /*10a0*/  IMAD.MOV R5, RZ, RZ, -R5 ;  /* 0x000000ffff057224 */ /* 0x000fe200078e0a05 */
[C---:B------:R-:W-:Y:S01]  /*10b0*/  ISETP.GT.U32.AND P4, PT, R2.reuse, R37, PT ;  /* 0x000000250200720c */ /* 0x040fe20003f84070 */
[----:B------:R-:W-:Y:S01]  /*10c0*/  @!P5 IMAD.IADD R13, R13, 0x1, -R2 ;  /* 0x000000010d0dd824 */ /* 0x000fe200078e0a02 */
[----:B------:R-:W-:Y:S01]  /*10d0*/  ISETP.GT.U32.AND P1, PT, R2, R25, PT ;  /* 0x000000190200720c */ /* 0x000fe20003f24070 */
[----:B------:R-:W-:Y:S01]  /*10e0*/  IMAD.HI.U32 R8, R6, R39, RZ ;  /* 0x0000002706087227 */ /* 0x000fe200078e00ff */
[----:B------:R-:W-:-:S03]  /*10f0*/  ISETP.GT.U32.AND P5, PT, R2, R15, PT ;  /* 0x0000000f0200720c */ /* 0x000fc60003fa4070 */
[--C-:B------:R-:W-:Y:S01]  /*1100*/  @!P0 IMAD.IADD R7, R7, 0x1, -R2.reuse ;  /* 0x0000000107078824 */ /* 0x100fe200078e0a02 */
[C---:B------:R-:W-:Y:S01]  /*1110*/  ISETP.GT.U32.AND P0, PT, R2.reuse, R21, PT ;  /* 0x000000150200720c */ /* 0x040fe20003f04070 */
[----:B------:R-:W-:Y:S01]  /*1120*/  @!P6 IMAD.IADD R9, R9, 0x1, -R2 ;  /* 0x000000010909e824 */ /* 0x000fe200078e0a02 */
[C---:B------:R-:W-:Y:S01]  /*1130*/  ISETP.GT.U32.AND P6, PT, R2.reuse, R23, PT ;  /* 0x000000170200720c */ /* 0x040fe20003fc4070 */
[----:B------:R-:W-:Y:S01]  /*1140*/  @!P2 IMAD.IADD R3, R3, 0x1, -R16 ;  /* 0x000000010303a824 */ /* 0x000fe200078e0a10 */
[C---:B------:R-:W-:Y:S01]  /*1150*/  ISETP.GT.U32.AND P2, PT, R2.reuse, R17, PT ;  /* 0x000000110200720c */ /* 0x040fe20003f44070 */
[--C-:B------:R-:W-:Y:S01]  /*1160*/  @!P4 IMAD.IADD R37, R37, 0x1, -R2.reuse ;  /* 0x000000012525c824 */ /* 0x100fe200078e0a02 */
[----:B------:R-:W-:Y:S01]  /*1170*/  ISETP.GT.U32.AND P4, PT, R2, R19, PT ;  /* 0x000000130200720c */ /* 0x000fe20003f84070 */
[--C-:B------:R-:W-:Y:S01]  /*1180*/  @!P1 IMAD.IADD R25, R25, 0x1, -R2.reuse ;  /* 0x0000000119199824 */ /* 0x100fe200078e0a02 */
[----:B------:R-:W0:Y:S01]  /*1190*/  LDS R16, [UR13] ;  /* 0x0000000dff107984 */ /* 0x000e220008000800 */
[----:B------:R-:W-:-:S02]  /*11a0*/  @!P5 IMAD.IADD R15, R15, 0x1, -R2 ;  /* 0x000000010f0fd824 */ /* 0x000fc400078e0a02 */
[C---:B------:R-:W-:Y:S01]  /*11b0*/  IMAD R5, R2.reuse, R5, R35 ;  /* 0x0000000502057224 */ /* 0x040fe200078e0223 */
[----:B------:R-:W-:Y:S01]  /*11c0*/  ISETP.GT.U32.AND P5, PT, R2, R25, PT ;  /* 0x000000190200720c */ /* 0x000fe20003fa4070 */
[--C-:B------:R-:W-:Y:S01]  /*11d0*/  @!P0 IMAD.IADD R21, R21, 0x1, -R2.reuse ;  /* 0x0000000115158824 */ /* 0x100fe200078e0a02 */
[----:B------:R-:W-:Y:S01]  /*11e0*/  ISETP.GE.AND P0, PT, R118, RZ, PT ;  /* 0x000000ff7600720c */ /* 0x000fe20003f06270 */
[--C-:B------:R-:W-:Y:S01]  /*11f0*/  @!P6 IMAD.IADD R23, R23, 0x1, -R2.reuse ;  /* 0x000000011717e824 */ /* 0x100fe200078e0a02 */
[----:B------:R-:W-:Y:S01]  /*1200*/  ISETP.GE.AND P6, PT, R120, RZ, PT ;  /* 0x000000ff7800720c */ /* 0x000fe20003fc6270 */
[--C-:B------:R-:W-:Y:S01]  /*1210*/  @!P2 IMAD.IADD R17, R17, 0x1, -R2.reuse ;  /* 0x000000011111a824 */ /* 0x100fe200078e0a02 */
[----:B------:R-:W-:Y:S01]  /*1220*/  ISETP.GE.AND P2, PT, R96, RZ, PT ;  /* 0x000000ff6000720c */ /* 0x000fe20003f46270 */
[----:B------:R-:W-:Y:S01]  /*1230*/  @!P4 IMAD.IADD R19, R19, 0x1, -R2 ;  /* 0x000000011313c824 */ /* 0x000fe200078e0a02 */
[----:B------:R-:W-:Y:S01]  /*1240*/  ISETP.GE.AND P4, PT, R116, RZ, PT ;  /* 0x000000ff7400720c */ /* 0x000fe20003f86270 */
[----:B------:R-:W-:Y:S01]  /*1250*/  IMAD.MOV R8, RZ, RZ, -R8 ;  /* 0x000000ffff087224 */ /* 0x000fe200078e0a08 */
[----:B------:R-:W-:Y:S01]  /*1260*/  ISETP.GT.U32.AND P1, PT, R2, R17, PT ;  /* 0x000000110200720c */ /* 0x000fe20003f24070 */
[----:B------:R-:W-:-:S02]  /*1270*/  IMAD R12, R49, 0x2, R67 ;  /* 0x00000002310c7824 */ /* 0x000fc400078e0243 */
[--C-:B------:R-:W-:Y:S01]  /*1280*/  @!P5 IMAD.IADD R25, R25, 0x1, -R2.reuse ;  /* 0x000000011919d824 */ /* 0x100fe200078e0a02 */
[----:B------:R-:W-:Y:S01]  /*1290*/  ISETP.GE.AND P5, PT, R126, RZ, PT ;  /* 0x000000ff7e00720c */ /* 0x000fe20003fa6270 */
[----:B------:R-:W-:Y:S01]  /*12a0*/  @!P0 IMAD.MOV R13, RZ, RZ, -R13 ;  /* 0x000000ffff0d8224 */ /* 0x000fe200078e0a0d */
[C---:B------:R-:W-:Y:S01]  /*12b0*/  ISETP.GT.U32.AND P0, PT, R2.reuse, R23, PT ;  /* 0x000000170200720c */ /* 0x040fe20003f04070 */
[----:B------:R-:W-:Y:S01]  /*12c0*/  @!P6 IMAD.MOV R15, RZ, RZ, -R15 ;  /* 0x000000ffff0fe224 */ /* 0x000fe200078e0a0f */
[C---:B------:R-:W-:Y:S01]  /*12d0*/  ISETP.GT.U32.AND P6, PT, R2.reuse, R27, PT ;  /* 0x0000001b0200720c */ /* 0x040fe20003fc4070 */
[----:B------:R-:W-:Y:S01]  /*12e0*/  @!P2 IMAD.MOV R7, RZ, RZ, -R7 ;  /* 0x000000ffff07a224 */ /* 0x000fe200078e0a07 */
[C---:B------:R-:W-:Y:S01]  /*12f0*/  ISETP.GT.U32.AND P2, PT, R2.reuse, R19, PT ;  /* 0x000000130200720c */ /* 0x040fe20003f44070 */
[----:B------:R-:W-:Y:S01]  /*1300*/  @!P4 IMAD.MOV R9, RZ, RZ, -R9 ;  /* 0x000000ffff09c224 */ /* 0x000fe200078e0a09 */
[C---:B------:R-:W-:Y:S01]  /*1310*/  ISETP.GT.U32.AND P4, PT, R2.reuse, R21, PT ;  /* 0x000000150200720c */ /* 0x040fe20003f84070 */
[----:B------:R-:W-:Y:S01]  /*1320*/  @!P1 IMAD.IADD R17, R17, 0x1, -R2 ;  /* 0x0000000111119824 */ /* 0x000fe200078e0a02 */
[C---:B------:R-:W-:Y:S01]  /*1330*/  ISETP.GT.U32.AND P1, PT, R2.reuse, R29, PT ;  /* 0x0000001d0200720c */ /* 0x040fe20003f24070 */
[----:B------:R-:W-:Y:S01]  /*1340*/  IMAD R33, R2, R8, R39 ;  /* 0x0000000802217224 */ /* 0x000fe200078e0227 */
[----:B------:R-:W-:Y:S01]  /*1350*/  LOP3.LUT R8, R111, 0x10, RZ, 0xfc, !PT ;  /* 0x000000106f087812 */ /* 0x000fe200078efcff */
[----:B------:R-:W-:-:S04]  /*1360*/  IMAD.HI.U32 R6, R6, R41, RZ ;  /* 0x0000002906067227 */ /* 0x000fc800078e00ff */
[--C-:B------:R-:W-:Y:S01]  /*1370*/  @!P6 IMAD.IADD R27, R27, 0x1, -R2.reuse ;  /* 0x000000011b1be824 */ /* 0x100fe200078e0a02 */
[----:B------:R-:W-:Y:S01]  /*1380*/  ISETP.GE.AND P6, PT, R128, RZ, PT ;  /* 0x000000ff8000720c */ /* 0x000fe20003fc6270 */
[--C-:B------:R-:W-:Y:S01]  /*1390*/  @!P2 IMAD.IADD R19, R19, 0x1, -R2.reuse ;  /* 0x000000011313a824 */ /* 0x100fe200078e0a02 */
[----:B------:R-:W-:Y:S01]  /*13a0*/  BAR.SYNC.DEFER_BLOCKING 0x0 ;  /* 0x0000000000007b1d */ /* 0x000fe20000010000 */
[----:B------:R-:W-:Y:S01]  /*13b0*/  ISETP.GT.U32.AND P2, PT, R2, R31, PT ;  /* 0x0000001f0200720c */ /* 0x000fe20003f44070 */
[--C-:B------:R-:W-:Y:S01]  /*13c0*/  @!P4 IMAD.IADD R21, R21, 0x1, -R2.reuse ;  /* 0x000000011515c824 */ /* 0x100fe200078e0a02 */
[----:B------:R-:W-:Y:S01]  /*13d0*/  ISETP.GE.AND P4, PT, R122, RZ, PT ;  /* 0x000000ff7a00720c */ /* 0x000fe20003f86270 */
[----:B------:R-:W-:Y:S01]  /*13e0*/  @!P0 IMAD.IADD R23, R23, 0x1, -R2 ;  /* 0x0000000117178824 */ /* 0x000fe200078e0a02 */
[----:B------:R-:W-:Y:S01]  /*13f0*/  ISETP.GE.AND P0, PT, R124, RZ, PT ;  /* 0x000000ff7c00720c */ /* 0x000fe20003f06270 */
[----:B------:R-:W-:Y:S01]  /*1400*/  @!P5 IMAD.MOV R21, RZ, RZ, -R21 ;  /* 0x000000ffff15d224 */ /* 0x000fe200078e0a15 */
[----:B------:R-:W-:Y:S01]  /*1410*/  ISETP.GT.U32.AND P5, PT, R2, R5, PT ;  /* 0x000000050200720c */ /* 0x000fe20003fa4070 */
[----:B------:R-:W-:Y:S01]  /*1420*/  IMAD R14, R49, 0x2, R12 ;  /* 0x00000002310e7824 */ /* 0x000fe200078e020c */
[----:B0-----:R-:W-:Y:S01]  /*1430*/  R2UR UR12, R16 ;  /* 0x00000000100c72ca */ /* 0x001fe200000e0000 */
[----:B------:R-:W-:-:S02]  /*1440*/  IMAD.MOV R6, RZ, RZ, -R6 ;  /* 0x000000ffff067224 */ /* 0x000fc400078e0a06 */
[----:B------:R-:W-:Y:S01]  /*1450*/  @!P6 IMAD.MOV R23, RZ, RZ, -R23 ;  /* 0x000000ffff17e224 */ /* 0x000fe200078e0a17 */
[C---:B------:R-:W-:Y:S01]  /*1460*/  ISETP.GT.U32.AND P6, PT, R2.reuse, R33, PT ;  /* 0x000000210200720c */ /* 0x040fe20003fc4070 */
[----:B------:R-:W-:Y:S01]  /*1470*/  @!P2 IMAD.IADD R31, R31, 0x1, -R2 ;  /* 0x000000011f1fa824 */ /* 0x000fe200078e0a02 */
[----:B------:R-:W-:Y:S01]  /*1480*/  ISETP.GT.U32.AND P2, PT, R2, R27, PT ;  /* 0x0000001b0200720c */ /* 0x000fe20003f44070 */
[----:B------:R-:W-:Y:S02]  /*1490*/  IMAD R26, R49, 0x2, R14 ;  /* 0x00000002311a7824 */ /* 0x000fe400078e020e */
[----:B------:R-:W-:Y:S01]  /*14a0*/  @!P1 IMAD.IADD R29, R29, 0x1, -R2 ;  /* 0x000000011d1d9824 */ /* 0x000fe200078e0a02 */
[----:B------:R-:W-:Y:S01]  /*14b0*/  ISETP.GE.AND P1, PT, R130, RZ, PT ;  /* 0x000000ff8200720c */ /* 0x000fe20003f26270 */
[----:B------:R-:W-:Y:S01]  /*14c0*/  IMAD R35, R2, R6, R41 ;  /* 0x0000000602237224 */ /* 0x000fe200078e0229 */
[----:B------:R-:W-:Y:S01]  /*14d0*/  LOP3.LUT R6, R111, 0xa, RZ, 0xfc, !PT ;  /* 0x0000000a6f067812 */ /* 0x000fe200078efcff */
[----:B------:R-:W-:-:S02]  /*14e0*/  IMAD R20, R49, 0x4, R26 ;  /* 0x0000000431147824 */ /* 0x000fc400078e021a */
[----:B------:R-:W-:Y:S01]  /*14f0*/  @!P4 IMAD.MOV R17, RZ, RZ, -R17 ;  /* 0x000000ffff11c224 */ /* 0x000fe200078e0a11 */
[C---:B------:R-:W-:Y:S01]  /*1500*/  ISETP.GT.U32.AND P4, PT, R2.reuse, R29, PT ;  /* 0x0000001d0200720c */ /* 0x040fe20003f84070 */
[--C-:B------:R-:W-:Y:S01]  /*1510*/  @!P5 IMAD.IADD R5, R5, 0x1, -R2.reuse ;  /* 0x000000010505d824 */ /* 0x100fe200078e0a02 */
[----:B------:R-:W-:Y:S01]  /*1520*/  ISETP.GE.AND P5, PT, R133, RZ, PT ;  /* 0x000000ff8500720c */ /* 0x000fe20003fa6270 */
[----:B------:R-:W-:Y:S01]  /*1530*/  @!P2 IMAD.IADD R27, R27, 0x1, -R2 ;  /* 0x000000011b1ba824 */ /* 0x000fe200078e0a02 */
[C---:B------:R-:W-:Y:S01]  /*1540*/  ISETP.GT.U32.AND P2, PT, R2.reuse, R35, PT ;  /* 0x000000230200720c */ /* 0x040fe20003f44070 */
[----:B------:R-:W-:Y:S02]  /*1550*/  IMAD R24, R49, 0x2, R20 ;  /* 0x0000000231187824 */ /* 0x000fe400078e0214 */
[----:B------:R-:W-:Y:S01]  /*1560*/  @!P0 IMAD.MOV R19, RZ, RZ, -R19 ;  /* 0x000000ffff138224 */ /* 0x000fe200078e0a13 */
[C---:B------:R-:W-:Y:S01]  /*1570*/  ISETP.GT.U32.AND P0, PT, R2.reuse, R31, PT ;  /* 0x0000001f0200720c */ /* 0x040fe20003f04070 */
[----:B------:R-:W-:Y:S01]  /*1580*/  @!P6 IMAD.IADD R33, R33, 0x1, -R2 ;  /* 0x000000012121e824 */ /* 0x000fe200078e0a02 */
[----:B------:R-:W-:Y:S01]  /*1590*/  ISETP.GT.U32.AND P6, PT, R2, R5, PT ;  /* 0x000000050200720c */ /* 0x000fe20003fc4070 */
[----:B------:R-:W-:-:S02]  /*15a0*/  IMAD R28, R49, 0x2, R24 ;  /* 0x00000002311c7824 */ /* 0x000fc400078e0218 */
[----:B------:R-:W-:Y:S01]  /*15b0*/  @!P4 IMAD.IADD R29, R29, 0x1, -R2 ;  /* 0x000000011d1dc824 */ /* 0x000fe200078e0a02 */
[----:B------:R-:W-:Y:S01]  /*15c0*/  ISETP.GE.AND P4, PT, R131, RZ, PT ;  /* 0x000000ff8300720c */ /* 0x000fe20003f86270 */
[----:B------:R-:W-:Y:S02]  /*15d0*/  IMAD R30, R49, 0x2, R28 ;  /* 0x00000002311e7824 */ /* 0x000fe400078e021c */
[----:B------:R-:W-:Y:S01]  /*15e0*/  @!P2 IMAD.IADD R35, R35, 0x1, -R2 ;  /* 0x000000012323a824 */ /* 0x000fe200078e0a02 */
[----:B------:R-:W-:Y:S01]  /*15f0*/  ISETP.GT.U32.AND P2, PT, R2, R33, PT ;  /* 0x000000210200720c */ /* 0x000fe20003f44070 */
[----:B------:R-:W-:Y:S02]  /*1600*/  IMAD R32, R49, 0x2, R30 ;  /* 0x0000000231207824 */ /* 0x000fe400078e021e */
[----:B------:R-:W-:Y:S01]  /*1610*/  @!P0 IMAD.IADD R31, R31, 0x1, -R2 ;  /* 0x000000011f1f8824 */ /* 0x000fe200078e0a02 */
[----:B------:R-:W-:Y:S01]  /*1620*/  ISETP.GE.AND P0, PT, R132, RZ, PT ;  /* 0x000000ff8400720c */ /* 0x000fe20003f06270 */
[----:B------:R-:W-:-:S02]  /*1630*/  IMAD R38, R49, 0x2, R32 ;  /* 0x0000000231267824 */ /* 0x000fc400078e0220 */
[----:B------:R-:W-:Y:S01]  /*1640*/  @!P6 IMAD.IADD R5, R5, 0x1, -R2 ;  /* 0x000000010505e824 */ /* 0x000fe200078e0a02 */
[----:B------:R-:W-:Y:S01]  /*1650*/  ISETP.GE.AND P6, PT, R136, RZ, PT ;  /* 0x000000ff8800720c */ /* 0x000fe20003fc6270 */
[----:B------:R-:W-:Y:S01]  /*1660*/  @!P5 IMAD.MOV R31, RZ, RZ, -R31 ;  /* 0x000000ffff1fd224 */ /* 0x000fe200078e0a1f */
[----:B------:R-:W-:Y:S01]  /*1670*/  ISETP.GE.AND P5, PT, R135, RZ, PT ;  /* 0x000000ff8700720c */ /* 0x000fe20003fa6270 */
[C---:B------:R-:W-:Y:S02]  /*1680*/  IMAD R40, R49.reuse, 0x2, R38 ;  /* 0x0000000231287824 */ /* 0x040fe400078e0226 */
[----:B------:R-:W-:Y:S01]  /*1690*/  @!P4 IMAD.MOV R27, RZ, RZ, -R27 ;  /* 0x000000ffff1bc224 */ /* 0x000fe200078e0a1b */
[----:B------:R-:W-:Y:S01]  /*16a0*/  ISETP.GT.U32.AND P4, PT, R2, R35, PT ;  /* 0x000000230200720c */ /* 0x000fe20003f84070 */
[----:B------:R-:W-:Y:S02]  /*16b0*/  IMAD R39, R49, 0x4, R40 ;  /* 0x0000000431277824 */ /* 0x000fe400078e0228 */
[----:B------:R-:W-:Y:S01]  /*16c0*/  @!P2 IMAD.IADD R33, R33, 0x1, -R2 ;  /* 0x000000012121a824 */ /* 0x000fe200078e0a02 */
[----:B------:R-:W-:Y:S01]  /*16d0*/  ISETP.GE.AND P2, PT, R134, RZ, PT ;  /* 0x000000ff8600720c */ /* 0x000fe20003f46270 */
[----:B------:R-:W-:-:S02]  /*16e0*/  IMAD R41, R49, 0x2, R39 ;  /* 0x0000000231297824 */ /* 0x000fc400078e0227 */
[----:B------:R-:W-:Y:S01]  /*16f0*/  @!P6 IMAD.MOV R33, RZ, RZ, -R33 ;  /* 0x000000ffff21e224 */ /* 0x000fe200078e0a21 */
[----:B------:R-:W-:Y:S01]  /*1700*/  ISETP.GE.AND P6, PT, R97, RZ, PT ;  /* 0x000000ff6100720c */ /* 0x000fe20003fc6270 */
[C---:B------:R-:W-:Y:S02]  /*1710*/  IMAD R42, R49.reuse, 0x2, R41 ;  /* 0x00000002312a7824 */ /* 0x040fe400078e0229 */
[----:B------:R-:W-:Y:S01]  /*1720*/  @!P5 IMAD.MOV R5, RZ, RZ, -R5 ;  /* 0x000000ffff05d224 */ /* 0x000fe200078e0a05 */
[----:B------:R-:W-:Y:S01]  /*1730*/  ISETP.NE.AND P5, PT, R10, RZ, PT ;  /* 0x000000ff0a00720c */ /* 0x000fe20003fa5270 */
[----:B------:R-:W-:Y:S02]  /*1740*/  IMAD R46, R49, 0x2, R42 ;  /* 0x00000002312e7824 */ /* 0x000fe400078e022a */
[----:B------:R-:W-:Y:S01]  /*1750*/  @!P4 IMAD.IADD R35, R35, 0x1, -R2 ;  /* 0x000000012323c824 */ /* 0x000fe200078e0a02 */
[----:B------:R-:W-:Y:S01]  /*1760*/  ISETP.GE.AND P4, PT, R137, RZ, PT ;  /* 0x000000ff8900720c */ /* 0x000fe20003f86270 */
[----:B------:R-:W-:-:S02]  /*1770*/  IMAD R43, R49, 0x2, R46 ;  /* 0x00000002312b7824 */ /* 0x000fc400078e022e */
[----:B------:R-:W-:Y:S01]  /*1780*/  @!P2 IMAD.MOV R37, RZ, RZ, -R37 ;  /* 0x000000ffff25a224 */ /* 0x000fe200078e0a25 */
[----:B------:R-:W-:Y:S01]  /*1790*/  ISETP.NE.AND P2, PT, R11, RZ, PT ;  /* 0x000000ff0b00720c */ /* 0x000fe20003f45270 */
[C---:B------:R-:W-:Y:S02]  /*17a0*/  IMAD R44, R49.reuse, 0x2, R43 ;  /* 0x00000002312c7824 */ /* 0x040fe400078e022b */
[----:B------:R-:W-:Y:S01]  /*17b0*/  @!P6 IMAD.MOV R3, RZ, RZ, -R3 ;  /* 0x000000ffff03e224 */ /* 0x000fe200078e0a03 */
[----:B------:R-:W-:Y:S01]  /*17c0*/  LOP3.LUT P6, RZ, R0, 0x7f, RZ, 0xc0, !PT ;  /* 0x0000007f00ff7812 */ /* 0x000fe200078cc0ff */
[C---:B------:R-:W-:Y:S01]  /*17d0*/  IMAD R48, R49.reuse, 0x2, R44 ;  /* 0x0000000231307824 */ /* 0x040fe200078e022c */
[----:B------:R-:W-:Y:S01]  /*17e0*/  @!P5 LOP3.LUT R3, RZ, R10, RZ, 0x33, !PT ;  /* 0x0000000aff03d212 */ /* 0x000fe200078e33ff */
[----:B------:R-:W-:Y:S01]  /*17f0*/  @!P1 IMAD.MOV R25, RZ, RZ, -R25 ;  /* 0x000000ffff199224 */ /* 0x000fe200078e0a19 */
[----:B------:R-:W-:Y:S01]  /*1800*/  P2R R2, PR, RZ, 0x40 ;  /* 0x00000040ff027803 */ /* 0x000fe20000000000 */
[----:B------:R-:W-:Y:S01]  /*1810*/  IMAD R45, R49, 0x4, R48 ;  /* 0x00000004312d7824 */ /* 0x000fe200078e0230 */
[C---:B------:R-:W-:Y:S01]  /*1820*/  SEL R70, R68.reuse, R9, !P2 ;  /* 0x0000000944467207 */ /* 0x040fe20005000000 */
[----:B------:R-:W-:Y:S01]  /*1830*/  IMAD R3, R3, UR9, RZ ;  /* 0x0000000903037c24 */ /* 0x000fe2000f8e02ff */
[C---:B------:R-:W-:Y:S01]  /*1840*/  SEL R69, R68.reuse, R7, !P2 ;  /* 0x0000000744457207 */ /* 0x040fe20005000000 */
[----:B------:R-:W-:Y:S01]  /*1850*/  @!P0 IMAD.MOV R29, RZ, RZ, -R29 ;  /* 0x000000ffff1d8224 */ /* 0x000fe200078e0a1d */
[C---:B------:R-:W-:Y:S01]  /*1860*/  SEL R71, R68.reuse, R13, !P2 ;  /* 0x0000000d44477207 */ /* 0x040fe20005000000 */
[----:B------:R-:W-:Y:S01]  /*1870*/  @!P4 IMAD.MOV R35, RZ, RZ, -R35 ;  /* 0x000000ffff23c224 */ /* 0x000fe200078e0a23 */
[C---:B------:R-:W-:Y:S01]  /*1880*/  SEL R72, R68.reuse, R15, !P2 ;  /* 0x0000000f44487207 */ /* 0x040fe20005000000 */
[----:B------:R-:W-:Y:S01]  /*1890*/  IMAD.SHL.U32 R2, R3, 0x2, RZ ;  /* 0x0000000203027824 */ /* 0x000fe200078e00ff */
[C---:B------:R-:W-:Y:S01]  /*18a0*/  SEL R73, R68.reuse, R17, !P2 ;  /* 0x0000001144497207 */ /* 0x040fe20005000000 */
[C---:B------:R-:W-:Y:S01]  /*18b0*/  IMAD R9, R49.reuse, 0x2, R45 ;  /* 0x0000000231097824 */ /* 0x040fe200078e022d */
[----:B------:R-:W-:Y:S01]  /*18c0*/  SEL R74, R68, R19, !P2 ;  /* 0x00000013444a7207 */ /* 0x000fe20005000000 */
[----:B------:R-:W-:Y:S01]  /*18d0*/  IMAD R15, R4, UR11, RZ ;  /* 0x0000000b040f7c24 */ /* 0x000fe2000f8e02ff */
[C---:B------:R-:W-:Y:S01]  /*18e0*/  SEL R75, R68.reuse, R21, !P2 ;  /* 0x00000015444b7207 */ /* 0x040fe20005000000 */
[----:B------:R-:W-:Y:S01]  /*18f0*/  IMAD R47, R49, 0x2, R9 ;  /* 0x00000002312f7824 */ /* 0x000fe200078e0209 */
[----:B------:R-:W-:-:S02]  /*1900*/  SEL R77, R68, R23, !P2 ;  /* 0x00000017444d7207 */ /* 0x000fc40005000000 */
[C---:B------:R-:W-:Y:S01]  /*1910*/  SEL R88, R68.reuse, R25, !P2 ;  /* 0x0000001944587207 */ /* 0x040fe20005000000 */
[C---:B------:R-:W-:Y:S01]  /*1920*/  IMAD R10, R49.reuse, 0x2, R47 ;  /* 0x00000002310a7824 */ /* 0x040fe200078e022f */
[C---:B------:R-:W-:Y:S02]  /*1930*/  SEL R90, R68.reuse, R27, !P2 ;  /* 0x0000001b445a7207 */ /* 0x040fe40005000000 */
[C---:B------:R-:W-:Y:S01]  /*1940*/  SEL R92, R68.reuse, R29, !P2 ;  /* 0x0000001d445c7207 */ /* 0x040fe20005000000 */
[C---:B------:R-:W-:Y:S01]  /*1950*/  IMAD R50, R49.reuse, 0x2, R10 ;  /* 0x0000000231327824 */ /* 0x040fe200078e020a */
[C---:B------:R-:W-:Y:S02]  /*1960*/  SEL R94, R68.reuse, R31, !P2 ;  /* 0x0000001f445e7207 */ /* 0x040fe40005000000 */
[C---:B------:R-:W-:Y:S01]  /*1970*/  SEL R98, R68.reuse, R5, !P2 ;  /* 0x0000000544627207 */ /* 0x040fe20005000000 */
[----:B------:R-:W-:Y:S01]  /*1980*/  IMAD R4, R49, 0x2, R50 ;  /* 0x0000000231047824 */ /* 0x000fe200078e0232 */
[----:B------:R-:W-:-:S02]  /*1990*/  SEL R34, R68, R33, !P2 ;  /* 0x0000002144227207 */ /* 0x000fc40005000000 */
[C---:B------:R-:W-:Y:S01]  /*19a0*/  SEL R66, R68.reuse, R35, !P2 ;  /* 0x0000002344427207 */ /* 0x040fe20005000000 */
[----:B------:R-:W-:Y:S01]  /*19b0*/  IMAD R13, R49, 0x2, R4 ;  /* 0x00000002310d7824 */ /* 0x000fe200078e0204 */
[----:B------:R-:W-:Y:S02]  /*19c0*/  SEL R68, R68, R37, !P2 ;  /* 0x0000002544447207 */ /* 0x000fe40005000000 */
[----:B-----5:R-:W-:Y:S02]  /*19d0*/  IADD3 R31, P2, PT, R2, UR16, RZ ;  /* 0x00000010021f7c10 */ /* 0x020fe4000ff5e0ff */
[----:B------:R-:W-:Y:S02]  /*19e0*/  PLOP3.LUT P1, PT, PT, PT, UP1, 0x80, 0x8 ;  /* 0x000000000008781c */ /* 0x000fe40003f2f018 */
[----:B------:R-:W-:Y:S02]  /*19f0*/  LEA.HI.X.SX32 R33, R3, UR17, 0x1, P2 ;  /* 0x0000001103217c11 */ /* 0x000fe400090f0eff */
[----:B------:R-:W-:-:S02]  /*1a00*/  LEA R18, P4, R12, R31, 0x1 ;  /* 0x0000001f0c127211 */ /* 0x000fc400078808ff */
[----:B------:R-:W-:Y:S02]  /*1a10*/  LEA R16, P2, R20, R31, 0x1 ;  /* 0x0000001f14107211 */ /* 0x000fe400078408ff */
[----:B------:R-:W-:Y:S02]  /*1a20*/  LEA.HI.X.SX32 R19, R12, R33, 0x1, P4 ;  /* 0x000000210c137211 */ /* 0x000fe400020f0eff */
[-C--:B------:R-:W-:Y:S02]  /*1a30*/  LEA R10, P5, R14, R31.reuse, 0x1 ;  /* 0x0000001f0e0a7211 */ /* 0x080fe400078a08ff */
[----:B------:R-:W-:Y:S02]  /*1a40*/  LEA R36, P4, R24, R31, 0x1 ;  /* 0x0000001f18247211 */ /* 0x000fe400078808ff */
[-C--:B------:R-:W-:Y:S02]  /*1a50*/  LEA.HI.X.SX32 R17, R20, R33.reuse, 0x1, P2 ;  /* 0x0000002114117211 */ /* 0x080fe400010f0eff */
[----:B------:R-:W-:-:S02]  /*1a60*/  LEA.HI.X.SX32 R11, R14, R33, 0x1, P5 ;  /* 0x000000210e0b7211 */ /* 0x000fc400028f0eff */
[----:B------:R-:W-:Y:S02]  /*1a70*/  LEA.HI.X.SX32 R37, R24, R33, 0x1, P4 ;  /* 0x0000002118257211 */ /* 0x000fe400020f0eff */
[-C--:B------:R-:W-:Y:S02]  /*1a80*/  LEA R64, P2, R32, R31.reuse, 0x1 ;  /* 0x0000001f20407211 */ /* 0x080fe400078408ff */
[-C--:B------:R-:W-:Y:S02]  /*1a90*/  LEA R22, P5, R39, R31.reuse, 0x1 ;  /* 0x0000001f27167211 */ /* 0x080fe400078a08ff */
[----:B------:R-:W-:Y:S02]  /*1aa0*/  LEA R62, P4, R38, R31, 0x1 ;  /* 0x0000001f263e7211 */ /* 0x000fe400078808ff */
[----:B------:R-:W-:Y:S02]  /*1ab0*/  ISETP.LT.AND P1, PT, R8, UR8, P1 ;  /* 0x0000000808007c0c */ /* 0x000fe40008f21270 */
[----:B------:R-:W-:-:S02]  /*1ac0*/  LEA.HI R8, R0, 0x3e, RZ, 0x1a ;  /* 0x0000003e00087811 */ /* 0x000fc400078fd0ff */
[-C--:B------:R-:W-:Y:S02]  /*1ad0*/  LEA.HI.X.SX32 R65, R32, R33.reuse, 0x1, P2 ;  /* 0x0000002120417211 */ /* 0x080fe400010f0eff */
[-C--:B------:R-:W-:Y:S01]  /*1ae0*/  LEA.HI.X.SX32 R23, R39, R33.reuse, 0x1, P5 ;  /* 0x0000002127177211 */ /* 0x080fe200028f0eff */
[----:B------:R-:W-:Y:S01]  /*1af0*/  IMAD R85, R8, UR10, RZ ;  /* 0x0000000a08557c24 */ /* 0x000fe2000f8e02ff */
[----:B------:R-:W-:Y:S02]  /*1b00*/  LEA.HI.X.SX32 R63, R38, R33, 0x1, P4 ;  /* 0x00000021263f7211 */ /* 0x000fe400020f0eff */
[-C--:B------:R-:W-:Y:S02]  /*1b10*/  LEA R20, P2, R41, R31.reuse, 0x1 ;  /* 0x0000001f29147211 */ /* 0x080fe400078408ff */
[-C--:B------:R-:W-:Y:S02]  /*1b20*/  LEA R60, P5, R43, R31.reuse, 0x1 ;  /* 0x0000001f2b3c7211 */ /* 0x080fe400078a08ff */
[----:B------:R-:W-:-:S02]  /*1b30*/  LEA R56, P4, R45, R31, 0x1 ;  /* 0x0000001f2d387211 */ /* 0x000fc400078808ff */
[-C--:B------:R-:W-:Y:S02]  /*1b40*/  LEA.HI.X.SX32 R21, R41, R33.reuse, 0x1, P2 ;  /* 0x0000002129157211 */ /* 0x080fe400010f0eff */
[-C--:B------:R-:W-:Y:S02]  /*1b50*/  LEA.HI.X.SX32 R61, R43, R33.reuse, 0x1, P5 ;  /* 0x000000212b3d7211 */ /* 0x080fe400028f0eff */
[----:B------:R-:W-:Y:S02]  /*1b60*/  LEA.HI.X.SX32 R57, R45, R33, 0x1, P4 ;  /* 0x000000212d397211 */ /* 0x000fe400020f0eff */
[-C--:B------:R-:W-:Y:S02]  /*1b70*/  LEA R58, P2, R44, R31.reuse, 0x1 ;  /* 0x0000001f2c3a7211 */ /* 0x080fe400078408ff */
[-C--:B------:R-:W-:Y:S02]  /*1b80*/  LEA R8, P5, R103, R31.reuse, 0x1 ;  /* 0x0000001f67087211 */ /* 0x080fe400078a08ff */
[----:B------:R-:W-:-:S02]  /*1b90*/  LEA RZ, P4, R47, R31, 0x1 ;  /* 0x0000001f2fff7211 */ /* 0x000fc400078808ff */
[-C--:B------:R-:W-:Y:S02]  /*1ba0*/  LEA.HI.X.SX32 R59, R44, R33.reuse, 0x1, P2 ;  /* 0x000000212c3b7211 */ /* 0x080fe400010f0eff */
[-C--:B------:R-:W-:Y:S02]  /*1bb0*/  LEA.HI.X.SX32 R103, R103, R33.reuse, 0x1, P5 ;  /* 0x0000002167677211 */ /* 0x080fe400028f0eff */
[----:B------:R-:W-:Y:S02]  /*1bc0*/  LEA.HI.X.SX32 R47, R47, R33, 0x1, P4 ;  /* 0x000000212f2f7211 */ /* 0x000fe400020f0eff */
[-C--:B------:R-:W-:Y:S02]  /*1bd0*/  LEA RZ, P2, R50, R31.reuse, 0x1 ;  /* 0x0000001f32ff7211 */ /* 0x080fe400078408ff */
[-C--:B------:R-:W-:Y:S02]  /*1be0*/  LEA R44, P5, R9, R31.reuse, 0x1 ;  /* 0x0000001f092c7211 */ /* 0x080fe400078a08ff */
[----:B------:R-:W-:-:S02]  /*1bf0*/  LEA RZ, P4, R4, R31, 0x1 ;  /* 0x0000001f04ff7211 */ /* 0x000fc400078808ff */
[-C--:B------:R-:W-:Y:S02]  /*1c00*/  LEA.HI.X.SX32 R51, R50, R33.reuse, 0x1, P2 ;  /* 0x0000002132337211 */ /* 0x080fe400010f0eff */
[-C--:B------:R-:W-:Y:S02]  /*1c10*/  LEA.HI.X.SX32 R45, R9, R33.reuse, 0x1, P5 ;  /* 0x00000021092d7211 */ /* 0x080fe400028f0eff */
[----:B------:R-:W-:Y:S02]  /*1c20*/  LEA.HI.X.SX32 R43, R4, R33, 0x1, P4 ;  /* 0x00000021042b7211 */ /* 0x000fe400020f0eff */
[-C--:B------:R-:W-:Y:S02]  /*1c30*/  LEA R100, P2, R123, R31.reuse, 0x1 ;  /* 0x0000001f7b647211 */ /* 0x080fe400078408ff */
[-C--:B------:R-:W-:Y:S02]  /*1c40*/  LEA R54, P5, R26, R31.reuse, 0x1 ;  /* 0x0000001f1a367211 */ /* 0x080fe400078a08ff */
[----:B------:R-:W-:-:S02]  /*1c50*/  LEA R24, P4, R28, R31, 0x1 ;  /* 0x0000001f1c187211 */ /* 0x000fc400078808ff */
[-C--:B------:R-:W-:Y:S02]  /*1c60*/  LEA.HI.X.SX32 R123, R123, R33.reuse, 0x1, P2 ;  /* 0x000000217b7b7211 */ /* 0x080fe400010f0eff */
[-C--:B------:R-:W-:Y:S02]  /*1c70*/  LEA.HI.X.SX32 R55, R26, R33.reuse, 0x1, P5 ;  /* 0x000000211a377211 */ /* 0x080fe400028f0eff */
[----:B------:R-:W-:Y:S02]  /*1c80*/  LEA.HI.X.SX32 R25, R28, R33, 0x1, P4 ;  /* 0x000000211c197211 */ /* 0x000fe400020f0eff */
[----:B------:R-:W-:Y:S02]  /*1c90*/  PLOP3.LUT P0, PT, PT, PT, UP1, 0x80, 0x8 ;  /* 0x000000000008781c */ /* 0x000fe40003f0f018 */
[-C--:B------:R-:W-:Y:S02]  /*1ca0*/  LEA R38, P2, R30, R31.reuse, 0x1 ;  /* 0x0000001f1e267211 */ /* 0x080fe400078408ff */
[----:B------:R-:W-:-:S02]  /*1cb0*/  LEA R26, P5, R40, R31, 0x1 ;  /* 0x0000001f281a7211 */ /* 0x000fc400078a08ff */
[----:B------:R-:W-:Y:S02]  /*1cc0*/  LEA R28, P4, R42, R31, 0x1 ;  /* 0x0000001f2a1c7211 */ /* 0x000fe400078808ff */
[----:B------:R-:W-:Y:S02]  /*1cd0*/  ISETP.LT.AND P0, PT, R6, UR8, P0 ;  /* 0x0000000806007c0c */ /* 0x000fe40008701270 */
[-C--:B------:R-:W-:Y:S02]  /*1ce0*/  LEA.HI.X.SX32 R39, R30, R33.reuse, 0x1, P2 ;  /* 0x000000211e277211 */ /* 0x080fe400010f0eff */
[-C--:B------:R-:W-:Y:S02]  /*1cf0*/  LEA.HI.X.SX32 R27, R40, R33.reuse, 0x1, P5 ;  /* 0x00000021281b7211 */ /* 0x080fe400028f0eff */
[----:B------:R-:W-:Y:S02]  /*1d00*/  LEA.HI.X.SX32 R29, R42, R33, 0x1, P4 ;  /* 0x000000212a1d7211 */ /* 0x000fe400020f0eff */
[----:B------:R-:W-:-:S02]  /*1d10*/  LEA.HI R5, R0, 0xe, RZ, 0x1a ;  /* 0x0000000e00057811 */ /* 0x000fc400078fd0ff */
[----:B------:R-:W-:Y:S02]  /*1d20*/  LEA.HI R6, R0, 0x1e, RZ, 0x1a ;  /* 0x0000001e00067811 */ /* 0x000fe400078fd0ff */
[-C--:B------:R-:W-:Y:S01]  /*1d30*/  LEA R52, P2, R48, R31.reuse, 0x1 ;  /* 0x0000001f30347211 */ /* 0x080fe200078408ff */
[----:B------:R-:W-:Y:S01]  /*1d40*/  IMAD R5, R5, UR10, RZ ;  /* 0x0000000a05057c24 */ /* 0x000fe2000f8e02ff */
[CC--:B------:R-:W-:Y:S01]  /*1d50*/  LEA RZ, P5, R13.reuse, R31.reuse, 0x1 ;  /* 0x0000001f0dff7211 */ /* 0x0c0fe200078a08ff */
[----:B------:R-:W-:Y:S01]  /*1d60*/  IMAD R6, R6, UR10, RZ ;  /* 0x0000000a06067c24 */ /* 0x000fe2000f8e02ff */
[----:B------:R-:W-:Y:S02]  /*1d70*/  LEA R101, P4, R102, R31, 0x1 ;  /* 0x0000001f66657211 */ /* 0x000fe400078808ff */
[-C--:B------:R-:W-:Y:S02]  /*1d80*/  LEA.HI.X.SX32 R53, R48, R33.reuse, 0x1, P2 ;  /* 0x0000002130357211 */ /* 0x080fe400010f0eff */
[----:B------:R-:W-:-:S02]  /*1d90*/  LEA.HI.X.SX32 R41, R13, R33, 0x1, P5 ;  /* 0x000000210d297211 */ /* 0x000fc400028f0eff */
[----:B------:R-:W-:Y:S02]  /*1da0*/  LEA.HI.X.SX32 R102, R102, R33, 0x1, P4 ;  /* 0x0000002166667211 */ /* 0x000fe400020f0eff */
[----:B------:R-:W-:Y:S02]  /*1db0*/  LEA.HI R7, R0, 0x2e, RZ, 0x1a ;  /* 0x0000002e00077811 */ /* 0x000fe400078fd0ff */
[CC--:B------:R-:W-:Y:S02]  /*1dc0*/  LEA R48, P5, R46.reuse, R31.reuse, 0x1 ;  /* 0x0000001f2e307211 */ /* 0x0c0fe400078a08ff */
[----:B------:R-:W-:Y:S01]  /*1dd0*/  LEA R32, P4, R67, R31, 0x1 ;  /* 0x0000001f43207211 */ /* 0x000fe200078808ff */
[----:B------:R-:W-:Y:S01]  /*1de0*/  IMAD R7, R7, UR10, RZ ;  /* 0x0000000a07077c24 */ /* 0x000fe2000f8e02ff */
[-C--:B------:R-:W-:Y:S01]  /*1df0*/  LEA.HI.X.SX32 R49, R46, R33.reuse, 0x1, P5 ;  /* 0x000000212e317211 */ /* 0x080fe200028f0eff */
[----:B------:R-:W-:Y:S01]  /*1e00*/  UIADD3 UR10, UPT, UPT, UR13, 0x6000, URZ ;  /* 0x000060000d0a7890 */ /* 0x000fe2000fffe0ff */
[----:B------:R-:W-:-:S02]  /*1e10*/  LEA.HI.X.SX32 R67, R67, R33, 0x1, P4 ;  /* 0x0000002143437211 */ /* 0x000fc400020f0eff */
[CC--:B------:R-:W-:Y:S02]  /*1e20*/  LEA R78, P5, R5.reuse, R31.reuse, 0x1 ;  /* 0x0000001f054e7211 */ /* 0x0c0fe400078a08ff */
[C---:B------:R-:W-:Y:S02]  /*1e30*/  LEA R80, P4, R6.reuse, R31, 0x1 ;  /* 0x0000001f06507211 */ /* 0x040fe400078808ff */
[-C--:B------:R-:W-:Y:S02]  /*1e40*/  LEA.HI.X.SX32 R79, R5, R33.reuse, 0x1, P5 ;  /* 0x00000021054f7211 */ /* 0x080fe400028f0eff */
[----:B------:R-:W-:Y:S02]  /*1e50*/  LEA.HI.X.SX32 R81, R6, R33, 0x1, P4 ;  /* 0x0000002106517211 */ /* 0x000fe400020f0eff */
[----:B------:R-:W-:Y:S02]  /*1e60*/  LEA R76, P2, R15, UR18, 0x1 ;  /* 0x000000120f4c7c11 */ /* 0x000fe4000f8408ff */
[----:B------:R-:W-:-:S02]  /*1e70*/  LEA R82, P5, R7, R31, 0x1 ;  /* 0x0000001f07527211 */ /* 0x000fc400078a08ff */
[----:B------:R-:W-:Y:S02]  /*1e80*/  LEA R84, P4, R85, R31, 0x1 ;  /* 0x0000001f55547211 */ /* 0x000fe400078808ff */
[----:B------:R-:W-:Y:S02]  /*1e90*/  LEA.HI.X.SX32 R30, R15, UR19, 0x1, P2 ;  /* 0x000000130f1e7c11 */ /* 0x000fe400090f0eff */
[-C--:B------:R-:W-:Y:S02]  /*1ea0*/  LEA.HI.X.SX32 R83, R7, R33.reuse, 0x1, P5 ;  /* 0x0000002107537211 */ /* 0x080fe400028f0eff */
[----:B------:R-:W-:Y:S02]  /*1eb0*/  LEA.HI.X.SX32 R85, R85, R33, 0x1, P4 ;  /* 0x0000002155557211 */ /* 0x000fe400020f0eff */
[----:B------:R-:W-:Y:S01]  /*1ec0*/  LOP3.LUT R5, R111, 0x12, RZ, 0xfc, !PT ;  /* 0x000000126f057812 */ /* 0x000fe200078efcff */
[----:B------:R-:W-:Y:S06]  /*1ed0*/  BRA.U UP0, `(.L_x_5) ;  /* 0x0000000100187547 */ /* 0x000fec000b800000 */
[----:B------:R-:W-:Y:S01]  /*1ee0*/  ELECT P2, URZ, PT ;  /* 0x0000000000ff782f */ /* 0x000fe20003840000 */
[----:B------:R-:W-:Y:S01]  /*1ef0*/  IMAD.MOV.U32 R4, RZ, RZ, 0x1 ;  /* 0x00000001ff047424 */ /* 0x000fe200078e00ff */
[----:B------:R-:W-:Y:S01]  /*1f00*/  UMOV UR6, 0x40 ;  /* 0x0000004000067882 */ /* 0x000fe20000000000 */
[----:B------:R-:W-:Y:S01]  /*1f10*/  UVIRTCOUNT.DEALLOC.SMPOOL 0x80 ;  /* 0x000000800000784c */ /* 0x000fe20000000000 */
[----:B------:R-:W-:-:S09]  /*1f20*/  ULEA UR6, UR5, UR6, 0x18 ;  /* 0x0000000605067291 */ /* 0x000fd2000f8ec0ff */
[----:B------:R0:W-:Y:S03]  /*1f30*/  @P2 STS.U8 [UR6], R4 ;  /* 0x00000004ff002988 */ /* 0x0001e60008000006 */
.L_x_5:
[----:B------:R-:W-:Y:S01]  /*1f40*/  UIADD3 UR9, UPT, UPT, UR12, UR4, URZ ;  /* 0x000000040c097290 */ /* 0x000fe2000fffe0ff */
[----:B------:R-:W1:Y:S01]  /*1f50*/  LDC.64 R86, c[0x0][0x3a8] ;  /* 0x0000ea00ff567b82 */ /* 0x000e620000000a00 */
[----:B------:R-:W-:Y:S01]  /*1f60*/  VOTEU.ALL UP2, P6 ;  /* 0x0000000000ff7886 */ /* 0x000fe20003040000 */
[----:B------:R-:W-:Y:S01]  /*1f70*/  VOTEU.ALL UP3, P6 ;  /* 0x0000000000ff7886 */ /* 0x000fe20003060000 */
[----:B------:R-:W-:Y:S01]  /*1f80*/  PLOP3.LUT P4, PT, PT, PT, UP1, 0x80, 0x8 ;  /* 0x000000000008781c */ /* 0x000fe20003f8f018 */
[----:B------:R-:W2:Y:S01]  /*1f90*/  LDCU.64 UR18, c[0x0][0x380] ;  /* 0x00007000ff1277ac */ /* 0x000ea20008000a00 */
[----:B------:R-:W-:Y:S01]  /*1fa0*/  PRMT R14, RZ, 0x7610, R14 ;  /* 0x00007610ff0e7816 */ /* 0x000fe2000000000e */
[----:B------:R-:W-:-:S04]  /*1fb0*/  @!UP2 UIADD3 UR4, UPT, UPT, -UR7, 0x100000, URZ ;  /* 0x001000000704a890 */ /* 0x000fc8000fffe1ff */
[----:B------:R-:W-:Y:S02]  /*1fc0*/  @!UP2 USHF.L.U32 UR5, UR4, 0xb, URZ ;  /* 0x0000000b0405a899 */ /* 0x000fe400080006ff */
[----:B------:R-:W-:Y:S01]  /*1fd0*/  @!UP2 USHF.L.U32 UR4, UR4, 0x1, URZ ;  /* 0x000000010404a899 */ /* 0x000fe200080006ff */
[----:B------:R-:W-:Y:S01]  /*1fe0*/  STTM.16dp32bit_t0_t15.x16 tmem[UR9], RZ ;  /* 0x000000ff000079ed */ /* 0x000fe20008a00009 */
[----:B------:R-:W-:Y:S01]  /*1ff0*/  STTM.16dp32bit_t16_t31.x16 tmem[UR9+0x10], RZ ;  /* 0x000010ff000079ed */ /* 0x000fe20008a20009 */
[----:B------:R-:W3:Y:S02]  /*2000*/  FENCE.VIEW.ASYNC.T ;  /* 0x00000000000073c6 */ /* 0x000ee40000000200 */
[----:B---3--:R-:W-:Y:S01]  /*2010*/  BAR.SYNC.DEFER_BLOCKING 0x0 ;  /* 0x0000000000007b1d */ /* 0x008fe20000010000 */
[----:B------:R-:W-:Y:S02]  /*2020*/  ISETP.LT.AND P4, PT, R5, UR8, P4 ;  /* 0x0000000805007c0c */ /* 0x000fe4000a781270 */
[----:B------:R-:W-:-:S02]  /*2030*/  PRMT R31, RZ, 0x7610, R31 ;  /* 0x00007610ff1f7816 */ /* 0x000fc4000000001f */
[----:B------:R-:W-:Y:S02]  /*2040*/  PRMT R12, RZ, 0x7610, R12 ;  /* 0x00007610ff0c7816 */ /* 0x000fe4000000000c */
[C---:B0-----:R-:W-:Y:S02]  /*2050*/  LOP3.LUT R4, R111.reuse, 0x2, RZ, 0xfc, !PT ;  /* 0x000000026f047812 */ /* 0x041fe400078efcff */
[----:B------:R-:W-:Y:S01]  /*2060*/  PLOP3.LUT P2, PT, PT, PT, UP1, 0x80, 0x8 ;  /* 0x000000000008781c */ /* 0x000fe20003f4f018 */
[----:B------:R-:W0:Y:S02]  /*2070*/  FENCE.VIEW.ASYNC.S ;  /* 0x00000000000073c6 */ /* 0x000e240000000000 */
[----:B0-----:R0:W3:Y:S02]  /*2080*/  @!UP3 SYNCS.EXCH.64 URZ, [UR10], UR4 ;  /* 0x000000040affb5b2 */ /* 0x0010e40008000100 */
[----:B---3--:R-:W-:Y:S01]  /*2090*/  BAR.SYNC.DEFER_BLOCKING 0x0 ;  /* 0x0000000000007b1d */ /* 0x008fe20000010000 */
[----:B-1----:R-:W-:Y:S01]  /*20a0*/  IMAD R13, R111, R86, RZ ;  /* 0x000000566f0d7224 */ /* 0x002fe200078e02ff */
[----:B------:R-:W-:-:S02]  /*20b0*/  PRMT R33, RZ, 0x7610, R33 ;  /* 0x00007610ff217816 */ /* 0x000fc40000000021 */
[C---:B------:R-:W-:Y:S01]  /*20c0*/  LOP3.LUT R9, R111.reuse, 0x1a, RZ, 0xfc, !PT ;  /* 0x0000001a6f097812 */ /* 0x040fe200078efcff */
[C---:B------:R-:W-:Y:S01]  /*20d0*/  IMAD R13, R86.reuse, 0x2, R13 ;  /* 0x00000002560d7824 */ /* 0x040fe200078e020d */
[C---:B------:R-:W-:Y:S02]  /*20e0*/  LOP3.LUT R5, R111.reuse, 0x18, RZ, 0xfc, !PT ;  /* 0x000000186f057812 */ /* 0x040fe400078efcff */
[----:B------:R-:W-:Y:S01]  /*20f0*/  LOP3.LUT R7, R111, 0x20, RZ, 0xfc, !PT ;  /* 0x000000206f077812 */ /* 0x000fe200078efcff */
[----:B------:R-:W-:Y:S01]  /*2100*/  IMAD R15, R86, 0x2, R13 ;  /* 0x00000002560f7824 */ /* 0x000fe200078e020d */
[----:B------:R-:W-:Y:S01]  /*2110*/  PRMT R35, RZ, 0x7610, R35 ;  /* 0x00007610ff237816 */ /* 0x000fe20000000023 */
[----:B0-----:R-:W0:Y:S01]  /*2120*/  LDCU UR4, c[0x0][0x3b0] ;  /* 0x00007600ff0477ac */ /* 0x001e220008000800 */
[----:B------:R-:W-:Y:S01]  /*2130*/  ISETP.LT.AND P2, PT, R4, UR8, P2 ;  /* 0x0000000804007c0c */ /* 0x000fe20009741270 */
[----:B------:R1:W3:Y:S04]  /*2140*/  @P1 LDG.E.U16 R14, desc[UR22][R16.64] ;  /* 0x00000016100e1981 */ /* 0x0002e8000c1e1500 */
[----:B------:R4:W5:Y:S04]  /*2150*/  @P0 LDG.E.U16 R31, desc[UR22][R10.64] ;  /* 0x000000160a1f0981 */ /* 0x000968000c1e1500 */
[----:B------:R0:W3:Y:S01]  /*2160*/  @P4 LDG.E.U16 R33, desc[UR22][R36.64] ;  /* 0x0000001624214981 */ /* 0x0000e2000c1e1500 */
[----:B-1----:R-:W-:-:S03]  /*2170*/  IMAD R17, R86, 0x2, R15 ;  /* 0x0000000256117824 */ /* 0x002fc600078e020f */
[----:B------:R-:W3:Y:S01]  /*2180*/  @P3 LDG.E.U16 R12, desc[UR22][R18.64] ;  /* 0x00000016120c3981 */ /* 0x000ee2000c1e1500 */
[----:B------:R-:W-:Y:S01]  /*2190*/  IMAD R104, R86, 0x2, R17 ;  /* 0x0000000256687824 */ /* 0x000fe200078e0211 */
[----:B----4-:R-:W-:-:S03]  /*21a0*/  LOP3.LUT R11, R111, 0x22, RZ, 0xfc, !PT ;  /* 0x000000226f0b7812 */ /* 0x010fc600078efcff */
[C---:B------:R-:W-:Y:S01]  /*21b0*/  IMAD R89, R86.reuse, 0x2, R104 ;  /* 0x0000000256597824 */ /* 0x040fe200078e0268 */
[----:B------:R-:W-:Y:S02]  /*21c0*/  PLOP3.LUT P4, PT, PT, PT, UP1, 0x80, 0x8 ;  /* 0x000000000008781c */ /* 0x000fe40003f8f018 */
[----:B------:R-:W-:Y:S01]  /*21d0*/  PLOP3.LUT P3, PT, PT, PT, UP1, 0x80, 0x8 ;  /* 0x000000000008781c */ /* 0x000fe20003f6f018 */
[C---:B------:R-:W-:Y:S01]  /*21e0*/  IMAD R91, R86.reuse, 0x2, R89 ;  /* 0x00000002565b7824 */ /* 0x040fe200078e0259 */
[----:B------:R-:W-:Y:S02]  /*21f0*/  ISETP.LT.AND P4, PT, R11, UR8, P4 ;  /* 0x000000080b007c0c */ /* 0x000fe4000a781270 */
[----:B------:R-:W-:Y:S01]  /*2200*/  PLOP3.LUT P0, PT, PT, PT, UP1, 0x80, 0x8 ;  /* 0x000000000008781c */ /* 0x000fe20003f0f018 */
[C---:B------:R-:W-:Y:S01]  /*2210*/  IMAD R93, R86.reuse, 0x4, R91 ;  /* 0x00000004565d7824 */ /* 0x040fe200078e025b */
[----:B------:R-:W-:Y:S02]  /*2220*/  ISETP.LT.AND P3, PT, R9, UR8, P3 ;  /* 0x0000000809007c0c */ /* 0x000fe40009f61270 */
[----:B------:R-:W-:Y:S01]  /*2230*/  ISETP.LT.AND P0, PT, R5, UR8, P0 ;  /* 0x0000000805007c0c */ /* 0x000fe20008701270 */
[----:B------:R-:W-:Y:S01]  /*2240*/  IMAD R95, R86, 0x2, R93 ;  /* 0x00000002565f7824 */ /* 0x000fe200078e025d */
[----:B0-----:R-:W-:-:S02]  /*2250*/  PRMT R37, RZ, 0x7610, R37 ;  /* 0x00007610ff257816 */ /* 0x001fc40000000025 */
[----:B------:R-:W-:Y:S01]  /*2260*/  PLOP3.LUT P1, PT, PT, PT, UP1, 0x80, 0x8 ;  /* 0x000000000008781c */ /* 0x000fe20003f2f018 */
[----:B------:R-:W-:Y:S01]  /*2270*/  IMAD R99, R86, 0x2, R95 ;  /* 0x0000000256637824 */ /* 0x000fe200078e025f */
[----:B------:R-:W-:Y:S02]  /*2280*/  PRMT R16, RZ, 0x7610, R16 ;  /* 0x00007610ff107816 */ /* 0x000fe40000000010 */
[----:B------:R-:W-:Y:S01]  /*2290*/  ISETP.LT.AND P1, PT, R7, UR8, P1 ;  /* 0x0000000807007c0c */ /* 0x000fe20008f21270 */
[----:B------:R0:W4:Y:S01]  /*22a0*/  @P4 LDG.E.U16 R37, desc[UR22][R20.64] ;  /* 0x0000001614254981 */ /* 0x000122000c1e1500 */
[----:B------:R-:W-:-:S03]  /*22b0*/  LOP3.LUT R15, R111, 0x30, RZ, 0xfc, !PT ;  /* 0x000000306f0f7812 */ /* 0x000fc600078efcff */
[----:B------:R-:W3:Y:S01]  /*22c0*/  @P3 LDG.E.U16 R35, desc[UR22][R62.64] ;  /* 0x000000163e233981 */ /* 0x000ee2000c1e1500 */
[----:B------:R-:W-:Y:S02]  /*22d0*/  PLOP3.LUT P3, PT, PT, PT, UP1, 0x80, 0x8 ;  /* 0x000000000008781c */ /* 0x000fe40003f6f018 */
[----:B------:R-:W-:Y:S01]  /*22e0*/  LOP3.LUT R4, R111, 0xc, RZ, 0xfc, !PT ;  /* 0x0000000c6f047812 */ /* 0x000fe200078efcff */
[----:B------:R-:W3:Y:S01]  /*22f0*/  @P0 LDG.E.U16 R16, desc[UR22][R64.64] ;  /* 0x0000001640100981 */ /* 0x000ee2000c1e1500 */
[----:B0-----:R-:W-:Y:S01]  /*2300*/  IMAD R21, R86, 0x2, R99 ;  /* 0x0000000256157824 */ /* 0x001fe200078e0263 */
[----:B------:R-:W-:-:S03]  /*2310*/  PLOP3.LUT P0, PT, PT, PT, UP1, 0x80, 0x8 ;  /* 0x000000000008781c */ /* 0x000fc60003f0f018 */
[C---:B------:R-:W-:Y:S01]  /*2320*/  IMAD R21, R86.reuse, 0x2, R21 ;  /* 0x0000000256157824 */ /* 0x040fe200078e0215 */
[----:B------:R-:W-:Y:S02]  /*2330*/  PRMT R18, RZ, 0x7610, R18 ;  /* 0x00007610ff127816 */ /* 0x000fe40000000012 */
[----:B------:R-:W-:Y:S01]  /*2340*/  ISETP.LT.AND P3, PT, R15, UR8, P3 ;  /* 0x000000080f007c0c */ /* 0x000fe20009f61270 */
[----:B------:R-:W-:Y:S01]  /*2350*/  IMAD R21, R86, 0x2, R21 ;  /* 0x0000000256157824 */ /* 0x000fe200078e0215 */
[----:B------:R-:W-:Y:S02]  /*2360*/  ISETP.LT.AND P0, PT, R4, UR8, P0 ;  /* 0x0000000804007c0c */ /* 0x000fe40008701270 */
[C---:B------:R-:W-:Y:S01]  /*2370*/  LOP3.LUT R17, R111.reuse, 0x2a, RZ, 0xfc, !PT ;  /* 0x0000002a6f117812 */ /* 0x040fe200078efcff */
[----:B------:R0:W3:Y:S01]  /*2380*/  @P1 LDG.E.U16 R18, desc[UR22][R22.64] ;  /* 0x0000001616121981 */ /* 0x0000e2000c1e1500 */
[----:B------:R-:W-:Y:S01]  /*2390*/  PLOP3.LUT P4, PT, PT, PT, UP1, 0x80, 0x8 ;  /* 0x000000000008781c */ /* 0x000fe20003f8f018 */
[----:B------:R-:W-:Y:S01]  /*23a0*/  IMAD R21, R86, 0x2, R21 ;  /* 0x0000000256157824 */ /* 0x000fe200078e0215 */
[----:B------:R-:W-:-:S02]  /*23b0*/  LOP3.LUT R19, R111, 0x32, RZ, 0xfc, !PT ;  /* 0x000000326f137812 */ /* 0x000fc400078efcff */
[----:B------:R-:W-:Y:S02]  /*23c0*/  ISETP.LT.AND P5, PT, R17, UR8, P4 ;  /* 0x0000000811007c0c */ /* 0x000fe4000a7a1270 */
[----:B------:R-:W-:Y:S02]  /*23d0*/  PLOP3.LUT P4, PT, PT, PT, UP1, 0x80, 0x8 ;  /* 0x000000000008781c */ /* 0x000fe40003f8f018 */
[----:B0-----:R-:W-:Y:S01]  /*23e0*/  PRMT R22, RZ, 0x7610, R22 ;  /* 0x00007610ff167816 */ /* 0x001fe20000000016 */
[----:B------:R-:W-:Y:S01]  /*23f0*/  IMAD R23, R86, 0x4, R21 ;  /* 0x0000000456177824 */ /* 0x000fe200078e0215 */
[----:B------:R-:W-:Y:S02]  /*2400*/  PRMT R163, RZ, 0x7610, R163 ;  /* 0x00007610ffa37816 */ /* 0x000fe400000000a3 */
[----:B------:R-:W-:Y:S02]  /*2410*/  LOP3.LUT R13, R111, 0x28, RZ, 0xfc, !PT ;  /* 0x000000286f0d7812 */ /* 0x000fe400078efcff */
[----:B------:R-:W-:Y:S01]  /*2420*/  PLOP3.LUT P1, PT, PT, PT, UP1, 0x80, 0x8 ;  /* 0x000000000008781c */ /* 0x000fe20003f2f018 */
[----:B------:R0:W3:Y:S01]  /*2430*/  @P3 LDG.E.U16 R22, desc[UR22][R56.64] ;  /* 0x0000001638163981 */ /* 0x0000e2000c1e1500 */
[----:B------:R-:W-:-:S02]  /*2440*/  ISETP.LT.AND P4, PT, R19, UR8, P4 ;  /* 0x0000000813007c0c */ /* 0x000fc4000a781270 */
[----:B------:R-:W-:Y:S01]  /*2450*/  ISETP.LT.AND P1, PT, R13, UR8, P1 ;  /* 0x000000080d007c0c */ /* 0x000fe20008f21270 */
[----:B------:R-:W3:Y:S01]  /*2460*/  @P0 LDG.E.U16 R163, desc[UR22][R54.64] ;  /* 0x0000001636a30981 */ /* 0x000ee2000c1e1500 */
[C---:B------:R-:W-:Y:S02]  /*2470*/  LOP3.LUT R6, R111.reuse, 0x14, RZ, 0xfc, !PT ;  /* 0x000000146f067812 */ /* 0x040fe400078efcff */
[----:B------:R-:W-:Y:S01]  /*2480*/  PLOP3.LUT P3, PT, PT, PT, UP1, 0x80, 0x8 ;  /* 0x000000000008781c */ /* 0x000fe20003f6f018 */
[C---:B0-----:R-:W-:Y:S01]  /*2490*/  IMAD R57, R86.reuse, 0x2, R23 ;  /* 0x0000000256397824 */ /* 0x041fe200078e0217 */
[----:B------:R-:W-:Y:S02]  /*24a0*/  LOP3.LUT R21, R111, 0x1c, RZ, 0xfc, !PT ;  /* 0x0000001c6f157812 */ /* 0x000fe400078efcff */
[----:B------:R-:W-:Y:S01]  /*24b0*/  PLOP3.LUT P0, PT, PT, PT, UP1, 0x80, 0x8 ;  /* 0x000000000008781c */ /* 0x000fe20003f0f018 */
[----:B------:R-:W-:Y:S01]  /*24c0*/  IMAD R57, R86, 0x2, R57 ;  /* 0x0000000256397824 */ /* 0x000fe200078e0239 */
[----:B------:R-:W-:-:S02]  /*24d0*/  ISETP.LT.AND P3, PT, R6, UR8, P3 ;  /* 0x0000000806007c0c */ /* 0x000fc40009f61270 */
[----:B------:R-:W-:Y:S01]  /*24e0*/  PRMT R6, RZ, 0x7610, R6 ;  /* 0x00007610ff067816 */ /* 0x000fe20000000006 */
[C---:B------:R-:W-:Y:S01]  /*24f0*/  IMAD R57, R86.reuse, 0x2, R57 ;  /* 0x0000000256397824 */ /* 0x040fe200078e0239 */
[----:B------:R-:W-:Y:S02]  /*2500*/  ISETP.LT.AND P0, PT, R21, UR8, P0 ;  /* 0x0000000815007c0c */ /* 0x000fe40008701270 */
[----:B------:R-:W-:Y:S01]  /*2510*/  PRMT R20, RZ, 0x7610, R20 ;  /* 0x00007610ff147816 */ /* 0x000fe20000000014 */
[C---:B------:R-:W-:Y:S01]  /*2520*/  IMAD R57, R86.reuse, 0x2, R57 ;  /* 0x0000000256397824 */ /* 0x040fe200078e0239 */
[----:B------:R-:W3:Y:S01]  /*2530*/  @P4 LDG.E.U16 R6, desc[UR22][R44.64] ;  /* 0x000000162c064981 */ /* 0x000ee2000c1e1500 */
[C---:B------:R-:W-:Y:S02]  /*2540*/  LOP3.LUT R23, R111.reuse, 0x24, RZ, 0xfc, !PT ;  /* 0x000000246f177812 */ /* 0x040fe400078efcff */
[----:B------:R-:W-:Y:S01]  /*2550*/  PLOP3.LUT P4, PT, PT, PT, UP1, 0x80, 0x8 ;  /* 0x000000000008781c */ /* 0x000fe20003f8f018 */
[----:B------:R-:W3:Y:S01]  /*2560*/  @P1 LDG.E.U16 R20, desc[UR22][R60.64] ;  /* 0x000000163c141981 */ /* 0x000ee2000c1e1500 */
[----:B------:R-:W-:Y:S01]  /*2570*/  PRMT R142, RZ, 0x7610, R142 ;  /* 0x00007610ff8e7816 */ /* 0x000fe2000000008e */
[----:B------:R-:W-:Y:S01]  /*2580*/  IMAD R57, R86, 0x2, R57 ;  /* 0x0000000256397824 */ /* 0x000fe200078e0239 */
[----:B------:R-:W-:-:S02]  /*2590*/  LOP3.LUT R10, R111, 0x16, RZ, 0xfc, !PT ;  /* 0x000000166f0a7812 */ /* 0x000fc400078efcff */
[----:B------:R-:W-:Y:S02]  /*25a0*/  PLOP3.LUT P1, PT, PT, PT, UP1, 0x80, 0x8 ;  /* 0x000000000008781c */ /* 0x000fe40003f2f018 */
[----:B------:R-:W-:Y:S01]  /*25b0*/  ISETP.LT.AND P4, PT, R23, UR8, P4 ;  /* 0x0000000817007c0c */ /* 0x000fe2000a781270 */
[----:B------:R0:W3:Y:S01]  /*25c0*/  @P0 LDG.E.U16 R142, desc[UR22][R26.64] ;  /* 0x000000161a8e0981 */ /* 0x0000e2000c1e1500 */
[----:B------:R-:W-:Y:S01]  /*25d0*/  ISETP.LT.AND P1, PT, R10, UR8, P1 ;  /* 0x000000080a007c0c */ /* 0x000fe20008f21270 */
[C---:B------:R-:W-:Y:S01]  /*25e0*/  IMAD R57, R86.reuse, 0x2, R57 ;  /* 0x0000000256397824 */ /* 0x040fe200078e0239 */
[----:B------:R-:W-:Y:S02]  /*25f0*/  PLOP3.LUT P0, PT, PT, PT, UP1, 0x80, 0x8 ;  /* 0x000000000008781c */ /* 0x000fe40003f0f018 */
[----:B------:R-:W-:Y:S01]  /*2600*/  PRMT R144, RZ, 0x7610, R144 ;  /* 0x00007610ff907816 */ /* 0x000fe20000000090 */
[----:B------:R-:W-:Y:S01]  /*2610*/  IMAD R57, R86, 0x4, R57 ;  /* 0x0000000456397824 */ /* 0x000fe200078e0239 */
[----:B------:R-:W-:-:S02]  /*2620*/  ISETP.LT.AND P0, PT, R111, UR8, P0 ;  /* 0x000000086f007c0c */ /* 0x000fc40008701270 */
[----:B------:R-:W-:Y:S01]  /*2630*/  PRMT R113, RZ, 0x7610, R113 ;  /* 0x00007610ff717816 */ /* 0x000fe20000000071 */
[C---:B------:R-:W-:Y:S01]  /*2640*/  IMAD R57, R86.reuse, 0x2, R57 ;  /* 0x0000000256397824 */ /* 0x040fe200078e0239 */
[----:B------:R-:W-:Y:S01]  /*2650*/  PRMT R165, RZ, 0x7610, R165 ;  /* 0x00007610ffa57816 */ /* 0x000fe200000000a5 */
[----:B------:R1:W3:Y:S01]  /*2660*/  @P4 LDG.E.U16 R144, desc[UR22][R28.64] ;  /* 0x000000161c904981 */ /* 0x0002e2000c1e1500 */
[----:B------:R-:W-:Y:S01]  /*2670*/  PRMT R10, RZ, 0x7610, R10 ;  /* 0x00007610ff0a7816 */ /* 0x000fe2000000000a */
[C---:B------:R-:W-:Y:S01]  /*2680*/  IMAD R57, R86.reuse, 0x2, R57 ;  /* 0x0000000256397824 */ /* 0x040fe200078e0239 */
[C---:B------:R-:W-:Y:S01]  /*2690*/  LOP3.LUT R109, R111.reuse, 0x38, RZ, 0xfc, !PT ;  /* 0x000000386f6d7812 */ /* 0x040fe200078efcff */
[----:B------:R2:W3:Y:S01]  /*26a0*/  @P1 LDG.E.U16 R113, desc[UR22][R38.64] ;  /* 0x0000001626711981 */ /* 0x0004e2000c1e1500 */
[----:B------:R-:W-:Y:S02]  /*26b0*/  PLOP3.LUT P4, PT, PT, PT, UP1, 0x80, 0x8 ;  /* 0x000000000008781c */ /* 0x000fe40003f8f018 */
[----:B0-----:R-:W-:Y:S01]  /*26c0*/  LOP3.LUT R27, R111, 0x26, RZ, 0xfc, !PT ;  /* 0x000000266f1b7812 */ /* 0x001fe200078efcff */
[----:B------:R0:W3:Y:S01]  /*26d0*/  @P3 LDG.E.U16 R165, desc[UR22][R24.64] ;  /* 0x0000001618a53981 */ /* 0x0000e2000c1e1500 */
[----:B------:R-:W-:Y:S01]  /*26e0*/  PLOP3.LUT P3, PT, PT, PT, UP1, 0x80, 0x8 ;  /* 0x000000000008781c */ /* 0x000fe20003f6f018 */
[----:B-1----:R-:W-:Y:S01]  /*26f0*/  IMAD R29, R86, 0x2, R57 ;  /* 0x00000002561d7824 */ /* 0x002fe200078e0239 */
[----:B------:R-:W-:Y:S01]  /*2700*/  ISETP.LT.AND P4, PT, R109, UR8, P4 ;  /* 0x000000086d007c0c */ /* 0x000fe2000a781270 */
[----:B--2---:R-:W-:-:S02]  /*2710*/  IMAD.MOV.U32 R38, RZ, RZ, R8 ;  /* 0x000000ffff267224 */ /* 0x004fc400078e0008 */
[----:B------:R-:W-:Y:S01]  /*2720*/  IMAD.MOV.U32 R39, RZ, RZ, R103 ;  /* 0x000000ffff277224 */ /* 0x000fe200078e0067 */
[----:B------:R-:W-:Y:S01]  /*2730*/  ISETP.LT.AND P3, PT, R27, UR8, P3 ;  /* 0x000000081b007c0c */ /* 0x000fe20009f61270 */
[----:B------:R-:W-:-:S03]  /*2740*/  IMAD R55, R86, 0x2, R29 ;  /* 0x0000000256377824 */ /* 0x000fc600078e021d */
[----:B------:R-:W2:Y:S01]  /*2750*/  @P0 LDG.E.U16 R10, desc[UR22][R38.64] ;  /* 0x00000016260a0981 */ /* 0x000ea2000c1e1500 */
[----:B0-----:R-:W-:Y:S02]  /*2760*/  IADD3 R24, P0, PT, R2, UR18, RZ ;  /* 0x0000001202187c10 */ /* 0x001fe4000ff1e0ff */
[----:B------:R-:W-:Y:S02]  /*2770*/  PRMT R8, RZ, 0x7610, R8 ;  /* 0x00007610ff087816 */ /* 0x000fe40000000008 */
[----:B------:R-:W-:Y:S01]  /*2780*/  LOP3.LUT R25, R111, 0x2c, RZ, 0xfc, !PT ;  /* 0x0000002c6f197812 */ /* 0x000fe200078efcff */
[----:B------:R-:W-:Y:S01]  /*2790*/  IMAD R50, R55, 0x2, R24 ;  /* 0x0000000237327824 */ /* 0x000fe200078e0218 */
[----:B------:R-:W-:Y:S02]  /*27a0*/  PLOP3.LUT P1, PT, PT, PT, UP1, 0x80, 0x8 ;  /* 0x000000000008781c */ /* 0x000fe40003f2f018 */
[----:B------:R-:W-:Y:S02]  /*27b0*/  PRMT R115, RZ, 0x7610, R115 ;  /* 0x00007610ff737816 */ /* 0x000fe40000000073 */
[----:B------:R-:W-:Y:S01]  /*27c0*/  ISETP.LT.AND P1, PT, R25, UR8, P1 ;  /* 0x0000000819007c0c */ /* 0x000fe20008f21270 */
[----:B------:R-:W2:Y:S01]  /*27d0*/  @P4 LDG.E.U16 R8, desc[UR22][R50.64] ;  /* 0x0000001632084981 */ /* 0x000ea2000c1e1500 */
[----:B------:R-:W-:-:S02]  /*27e0*/  LOP3.LUT R105, R111, 0x3c, RZ, 0xfc, !PT ;  /* 0x0000003c6f697812 */ /* 0x000fc400078efcff */
[----:B------:R-:W-:Y:S01]  /*27f0*/  PLOP3.LUT P4, PT, PT, PT, UP1, 0x80, 0x8 ;  /* 0x000000000008781c */ /* 0x000fe20003f8f018 */
[----:B------:R0:W2:Y:S01]  /*2800*/  @P3 LDG.E.U16 R115, desc[UR22][R48.64] ;  /* 0x0000001630733981 */ /* 0x0000a2000c1e1500 */
[----:B------:R-:W-:Y:S01]  /*2810*/  LOP3.LUT R107, R111, 0x3a, RZ, 0xfc, !PT ;  /* 0x0000003a6f6b7812 */ /* 0x000fe200078efcff */
[C---:B------:R-:W-:Y:S01]  /*2820*/  IMAD R55, R86.reuse, 0x2, R55 ;  /* 0x0000000256377824 */ /* 0x040fe200078e0237 */
[----:B------:R-:W-:Y:S02]  /*2830*/  PLOP3.LUT P3, PT, PT, PT, UP1, 0x80, 0x8 ;  /* 0x000000000008781c */ /* 0x000fe40003f6f018 */
[----:B------:R-:W-:Y:S02]  /*2840*/  ISETP.LT.AND P4, PT, R105, UR8, P4 ;  /* 0x0000000869007c0c */ /* 0x000fe4000a781270 */
[----:B------:R-:W-:Y:S02]  /*2850*/  PRMT R146, RZ, 0x7610, R146 ;  /* 0x00007610ff927816 */ /* 0x000fe40000000092 */
[----:B------:R-:W-:Y:S01]  /*2860*/  LEA.HI.X.SX32 R26, R3, UR19, 0x1, P0 ;  /* 0x00000013031a7c11 */ /* 0x000fe200080f0eff */
[----:B0-----:R-:W-:Y:S01]  /*2870*/  IMAD R49, R86, 0x2, R55 ;  /* 0x0000000256317824 */ /* 0x001fe200078e0237 */
[----:B------:R-:W-:-:S02]  /*2880*/  LEA R44, P0, R29, R24, 0x1 ;  /* 0x000000181d2c7211 */ /* 0x000fc400078008ff */
[----:B------:R-:W-:Y:S01]  /*2890*/  ISETP.LT.AND P3, PT, R107, UR8, P3 ;  /* 0x000000086b007c0c */ /* 0x000fe20009f61270 */
[----:B------:R-:W2:Y:S01]  /*28a0*/  @P1 LDG.E.U16 R146, desc[UR22][R52.64] ;  /* 0x0000001634921981 */ /* 0x000ea2000c1e1500 */
[----:B------:R-:W-:Y:S01]  /*28b0*/  PRMT R150, RZ, 0x7610, R150 ;  /* 0x00007610ff967816 */ /* 0x000fe20000000096 */
[--C-:B------:R-:W-:Y:S01]  /*28c0*/  IMAD R40, R49, 0x2, R24.reuse ;  /* 0x0000000231287824 */ /* 0x100fe200078e0218 */
[----:B------:R-:W-:Y:S02]  /*28d0*/  LEA.HI.X.SX32 R45, R29, R26, 0x1, P0 ;  /* 0x0000001a1d2d7211 */ /* 0x000fe400000f0eff */
[----:B------:R-:W-:Y:S02]  /*28e0*/  LOP3.LUT R103, R111, 0x36, RZ, 0xfc, !PT ;  /* 0x000000366f677812 */ /* 0x000fe400078efcff */
[----:B------:R-:W-:Y:S01]  /*28f0*/  PLOP3.LUT P1, PT, PT, PT, UP1, 0x80, 0x8 ;  /* 0x000000000008781c */ /* 0x000fe20003f2f018 */
[----:B------:R-:W-:Y:S01]  /*2900*/  IMAD R42, R55, 0x2, R24 ;  /* 0x00000002372a7824 */ /* 0x000fe200078e0218 */
[----:B------:R-:W-:-:S02]  /*2910*/  LOP3.LUT R29, R111, 0x34, RZ, 0xfc, !PT ;  /* 0x000000346f1d7812 */ /* 0x000fc400078efcff */
[----:B------:R-:W-:Y:S01]  /*2920*/  PRMT R152, RZ, 0x7610, R152 ;  /* 0x00007610ff987816 */ /* 0x000fe20000000098 */
[----:B------:R-:W-:Y:S01]  /*2930*/  IMAD R46, R57, 0x2, R24 ;  /* 0x00000002392e7824 */ /* 0x000fe200078e0218 */
[----:B------:R-:W-:Y:S01]  /*2940*/  PLOP3.LUT P0, PT, PT, PT, UP1, 0x80, 0x8 ;  /* 0x000000000008781c */ /* 0x000fe20003f0f018 */
[----:B------:R-:W5:Y:S01]  /*2950*/  @P4 LDG.E.U16 R150, desc[UR22][R40.64] ;  /* 0x0000001628964981 */ /* 0x000f62000c1e1500 */
[----:B------:R-:W-:Y:S02]  /*2960*/  ISETP.LT.AND P1, PT, R103, UR8, P1 ;  /* 0x0000000867007c0c */ /* 0x000fe40008f21270 */
[----:B------:R-:W-:Y:S01]  /*2970*/  ISETP.LT.AND P0, PT, R29, UR8, P0 ;  /* 0x000000081d007c0c */ /* 0x000fe20008701270 */
[----:B------:R-:W5:Y:S01]  /*2980*/  @P3 LDG.E.U16 R152, desc[UR22][R42.64] ;  /* 0x000000162a983981 */ /* 0x000f62000c1e1500 */
[----:B------:R-:W-:Y:S02]  /*2990*/  LOP3.LUT R24, R111, 0x4, RZ, 0xfc, !PT ;  /* 0x000000046f187812 */ /* 0x000fe400078efcff */
[----:B------:R-:W-:-:S02]  /*29a0*/  PLOP3.LUT P4, PT, PT, PT, UP1, 0x80, 0x8 ;  /* 0x000000000008781c */ /* 0x000fc40003f8f018 */
[----:B------:R-:W-:Y:S02]  /*29b0*/  LOP3.LUT R26, R111, 0x6, RZ, 0xfc, !PT ;  /* 0x000000066f1a7812 */ /* 0x000fe400078efcff */
[----:B------:R-:W-:Y:S02]  /*29c0*/  PLOP3.LUT P3, PT, PT, PT, UP1, 0x80, 0x8 ;  /* 0x000000000008781c */ /* 0x000fe40003f6f018 */
[----:B------:R-:W-:Y:S02]  /*29d0*/  ISETP.LT.AND P4, PT, R24, UR8, P4 ;  /* 0x0000000818007c0c */ /* 0x000fe4000a781270 */
[----:B------:R-:W-:Y:S02]  /*29e0*/  PRMT R117, RZ, 0x7610, R117 ;  /* 0x00007610ff757816 */ /* 0x000fe40000000075 */
[----:B------:R-:W-:Y:S02]  /*29f0*/  PRMT R148, RZ, 0x7610, R148 ;  /* 0x00007610ff947816 */ /* 0x000fe40000000094 */
[----:B------:R-:W-:-:S02]  /*2a00*/  ISETP.LT.AND P3, PT, R26, UR8, P3 ;  /* 0x000000081a007c0c */ /* 0x000fc40009f61270 */
[----:B------:R0:W5:Y:S01]  /*2a10*/  @P1 LDG.E.U16 R117, desc[UR22][R44.64] ;  /* 0x000000162c751981 */ /* 0x000162000c1e1500 */
[----:B------:R-:W-:Y:S02]  /*2a20*/  PRMT R119, RZ, 0x7610, R119 ;  /* 0x00007610ff777816 */ /* 0x000fe40000000077 */
[----:B------:R-:W-:Y:S01]  /*2a30*/  PRMT R4, RZ, 0x7610, R4 ;  /* 0x00007610ff047816 */ /* 0x000fe20000000004 */
[----:B------:R1:W5:Y:S01]  /*2a40*/  @P0 LDG.E.U16 R148, desc[UR22][R46.64] ;  /* 0x000000162e940981 */ /* 0x000362000c1e1500 */
[----:B------:R-:W-:Y:S01]  /*2a50*/  PRMT R121, RZ, 0x7610, R121 ;  /* 0x00007610ff797816 */ /* 0x000fe20000000079 */
[----:B------:R-:W-:Y:S02]  /*2a60*/  IMAD R69, R69, UR4, RZ ;  /* 0x0000000445457c24 */ /* 0x000fe4000f8e02ff */
[----:B------:R-:W-:Y:S01]  /*2a70*/  IMAD.MOV.U32 R48, RZ, RZ, R32 ;  /* 0x000000ffff307224 */ /* 0x000fe200078e0020 */
[----:B------:R1:W5:Y:S01]  /*2a80*/  @P5 LDG.E.U16 R4, desc[UR22][R58.64] ;  /* 0x000000163a045981 */ /* 0x000362000c1e1500 */
[----:B0-----:R-:W-:-:S02]  /*2a90*/  IMAD.MOV.U32 R44, RZ, RZ, R101 ;  /* 0x000000ffff2c7224 */ /* 0x001fc400078e0065 */
[----:B------:R-:W-:Y:S02]  /*2aa0*/  IMAD.MOV.U32 R45, RZ, RZ, R102 ;  /* 0x000000ffff2d7224 */ /* 0x000fe400078e0066 */
[----:B-1----:R-:W-:Y:S02]  /*2ab0*/  IMAD R47, R70, UR4, RZ ;  /* 0x00000004462f7c24 */ /* 0x002fe4000f8e02ff */
[----:B------:R-:W-:Y:S01]  /*2ac0*/  IMAD.MOV.U32 R49, RZ, RZ, R67 ;  /* 0x000000ffff317224 */ /* 0x000fe200078e0043 */
[----:B------:R-:W5:Y:S01]  /*2ad0*/  @P4 LDG.E.U16 R119, desc[UR22][R44.64] ;  /* 0x000000162c774981 */ /* 0x000f62000c1e1500 */
[----:B------:R-:W-:Y:S01]  /*2ae0*/  IMAD R53, R72, UR4, RZ ;  /* 0x0000000448357c24 */ /* 0x000fe2000f8e02ff */
[-C--:B------:R-:W-:Y:S01]  /*2af0*/  LEA R46, P4, R47, R76.reuse, 0x1 ;  /* 0x0000004c2f2e7211 */ /* 0x080fe200078808ff */
[----:B------:R-:W-:Y:S01]  /*2b00*/  IMAD R73, R73, UR4, RZ ;  /* 0x0000000449497c24 */ /* 0x000fe2000f8e02ff */
[-C--:B------:R-:W-:Y:S01]  /*2b10*/  LEA R42, P5, R69, R76.reuse, 0x1 ;  /* 0x0000004c452a7211 */ /* 0x080fe200078a08ff */
[----:B------:R-:W-:Y:S01]  /*2b20*/  IMAD R71, R71, UR4, RZ ;  /* 0x0000000447477c24 */ /* 0x000fe2000f8e02ff */
[----:B------:R-:W5:Y:S01]  /*2b30*/  @P3 LDG.E.U16 R121, desc[UR22][R48.64] ;  /* 0x0000001630793981 */ /* 0x000f62000c1e1500 */
[----:B------:R-:W-:Y:S01]  /*2b40*/  IMAD R75, R75, UR4, RZ ;  /* 0x000000044b4b7c24 */ /* 0x000fe2000f8e02ff */
[----:B------:R-:W-:Y:S01]  /*2b50*/  LEA R52, P3, R53, R76, 0x1 ;  /* 0x0000004c35347211 */ /* 0x000fe200078608ff */
[----:B------:R-:W-:Y:S01]  /*2b60*/  IMAD R77, R77, UR4, RZ ;  /* 0x000000044d4d7c24 */ /* 0x000fe2000f8e02ff */
[----:B------:R-:W-:-:S02]  /*2b70*/  LEA.HI.X.SX32 R47, R47, R30, 0x1, P4 ;  /* 0x0000001e2f2f7211 */ /* 0x000fc400020f0eff */
[----:B------:R-:W-:Y:S01]  /*2b80*/  LEA R54, P4, R73, R76, 0x1 ;  /* 0x0000004c49367211 */ /* 0x000fe200078808ff */
[----:B------:R-:W-:Y:S01]  /*2b90*/  IMAD R57, R74, UR4, RZ ;  /* 0x000000044a397c24 */ /* 0x000fe2000f8e02ff */
[----:B------:R-:W-:Y:S02]  /*2ba0*/  LEA.HI.X.SX32 R43, R69, R30, 0x1, P5 ;  /* 0x0000001e452b7211 */ /* 0x000fe400028f0eff */
[----:B------:R-:W-:Y:S01]  /*2bb0*/  LEA R50, P5, R71, R76, 0x1 ;  /* 0x0000004c47327211 */ /* 0x000fe200078a08ff */
[----:B------:R-:W-:Y:S01]  /*2bc0*/  IMAD.MOV.U32 R41, RZ, RZ, R123 ;  /* 0x000000ffff297224 */ /* 0x000fe200078e007b */
[----:B------:R-:W-:Y:S01]  /*2bd0*/  LEA.HI.X.SX32 R53, R53, R30, 0x1, P3 ;  /* 0x0000001e35357211 */ /* 0x000fe200018f0eff */
        /* <DEDUP_REMOVED lines=8> */
[----:B------:R-:W-:Y:S01]  /*2c60*/  IMAD R127, R98, UR4, RZ ;  /* 0x00000004627f7c24 */ /* 0x000fe2000f8e02ff */
[----:B------:R-:W-:Y:S01]  /*2c70*/  LEA.HI.X.SX32 R59, R75, R30, 0x1, P3 ;  /* 0x0000001e4b3b7211 */ /* 0x000fe200018f0eff */
[----:B------:R-:W-:Y:S01]  /*2c80*/  IMAD R139, R66, UR4, RZ ;  /* 0x00000004428b7c24 */ /* 0x000fe2000f8e02ff */
[----:B------:R-:W-:Y:S01]  /*2c90*/  LEA R64, P3, R65, R76, 0x1 ;  /* 0x0000004c41407211 */ /* 0x000fe200078608ff */
[----:B------:R-:W-:Y:S01]  /*2ca0*/  IMAD R129, R34, UR4, RZ ;  /* 0x0000000422817c24 */ /* 0x000fe2000f8e02ff */
[----:B------:R-:W-:-:S02]  /*2cb0*/  LEA.HI.X.SX32 R61, R77, R30, 0x1, P4 ;  /* 0x0000001e4d3d7211 */ /* 0x000fc400020f0eff */
[----:B------:R-:W-:Y:S01]  /*2cc0*/  LEA R66, P4, R123, R76, 0x1 ;  /* 0x0000004c7b427211 */ /* 0x000fe200078808ff */
[----:B------:R-:W-:Y:S01]  /*2cd0*/  IMAD R125, R94, UR4, RZ ;  /* 0x000000045e7d7c24 */ /* 0x000fe2000f8e02ff */
[----:B------:R-:W-:Y:S01]  /*2ce0*/  LEA.HI.X.SX32 R57, R57, R30, 0x1, P5 ;  /* 0x0000001e39397211 */ /* 0x000fe200028f0eff */
[----:B------:R-:W-:Y:S01]  /*2cf0*/  IMAD.MOV.U32 R40, RZ, RZ, R100 ;  /* 0x000000ffff287224 */ /* 0x000fe200078e0064 */
[----:B------:R-:W-:Y:S02]  /*2d00*/  PRMT R154, RZ, 0x7610, R154 ;  /* 0x00007610ff9a7816 */ /* 0x000fe4000000009a */
[----:B------:R-:W-:Y:S02]  /*2d10*/  LEA R62, P5, R63, R76, 0x1 ;  /* 0x0000004c3f3e7211 */ /* 0x000fe400078a08ff */
[----:B------:R-:W-:Y:S02]  /*2d20*/  LEA.HI.X.SX32 R65, R65, R30, 0x1, P3 ;  /* 0x0000001e41417211 */ /* 0x000fe400018f0eff */
[----:B------:R-:W-:Y:S01]  /*2d30*/  LEA R70, P3, R127, R76, 0x1 ;  /* 0x0000004c7f467211 */ /* 0x000fe200078608ff */
[----:B------:R-:W-:Y:S01]  /*2d40*/  IMAD R141, R68, UR4, RZ ;  /* 0x00000004448d7c24 */ /* 0x000fe2000f8e02ff */
[----:B------:R-:W-:Y:S01]  /*2d50*/  LEA.HI.X.SX32 R67, R123, R30, 0x1, P4 ;  /* 0x0000001e7b437211 */ /* 0x000fe200020f0eff */
[----:B------:R-:W5:Y:S01]  /*2d60*/  @P2 LDG.E.U16 R154, desc[UR22][R40.64] ;  /* 0x00000016289a2981 */ /* 0x000f62000c1e1500 */
[----:B------:R-:W-:-:S02]  /*2d70*/  LEA.HI R28, R0, 0xe, RZ, 0x1a ;  /* 0x0000000e001c7811 */ /* 0x000fc400078fd0ff */
[----:B------:R-:W-:Y:S02]  /*2d80*/  PLOP3.LUT P1, PT, PT, PT, UP1, 0x80, 0x8 ;  /* 0x000000000008781c */ /* 0x000fe40003f2f018 */
[----:B------:R-:W-:Y:S02]  /*2d90*/  LEA R72, P4, R129, R76, 0x1 ;  /* 0x0000004c81487211 */ /* 0x000fe400078808ff */
[----:B------:R-:W-:Y:S02]  /*2da0*/  LEA.HI.X.SX32 R63, R63, R30, 0x1, P5 ;  /* 0x0000001e3f3f7211 */ /* 0x000fe400028f0eff */
[----:B------:R-:W-:Y:S02]  /*2db0*/  LEA R68, P5, R125, R76, 0x1 ;  /* 0x0000004c7d447211 */ /* 0x000fe400078a08ff */
[----:B------:R-:W-:Y:S02]  /*2dc0*/  LEA.HI.X.SX32 R71, R127, R30, 0x1, P3 ;  /* 0x0000001e7f477211 */ /* 0x000fe400018f0eff */
[----:B------:R-:W-:-:S02]  /*2dd0*/  LEA.HI R36, R0, 0x1e, RZ, 0x1a ;  /* 0x0000001e00247811 */ /* 0x000fc400078fd0ff */
[----:B------:R-:W-:Y:S02]  /*2de0*/  PLOP3.LUT P0, PT, PT, PT, UP1, 0x80, 0x8 ;  /* 0x000000000008781c */ /* 0x000fe40003f0f018 */
[----:B------:R-:W-:Y:S02]  /*2df0*/  ISETP.LT.AND P1, PT, R28, UR8, P1 ;  /* 0x000000081c007c0c */ /* 0x000fe40008f21270 */
[C---:B------:R-:W-:Y:S02]  /*2e00*/  LEA.HI R24, R0.reuse, 0x2e, RZ, 0x1a ;  /* 0x0000002e00187811 */ /* 0x040fe400078fd0ff */
[----:B------:R-:W-:Y:S02]  /*2e10*/  LEA.HI R26, R0, 0x3e, RZ, 0x1a ;  /* 0x0000003e001a7811 */ /* 0x000fe400078fd0ff */
[----:B------:R-:W-:Y:S02]  /*2e20*/  PLOP3.LUT P2, PT, PT, PT, UP1, 0x80, 0x8 ;  /* 0x000000000008781c */ /* 0x000fe40003f4f018 */
[----:B------:R-:W-:-:S02]  /*2e30*/  PLOP3.LUT P3, PT, PT, PT, UP1, 0x80, 0x8 ;  /* 0x000000000008781c */ /* 0x000fc40003f6f018 */
[-C--:B------:R-:W-:Y:S02]  /*2e40*/  LEA.HI.X.SX32 R73, R129, R30.reuse, 0x1, P4 ;  /* 0x0000001e81497211 */ /* 0x080fe400020f0eff */
[----:B------:R-:W-:Y:S02]  /*2e50*/  LOP3.LUT R28, R0, 0x3f, RZ, 0xc0, !PT ;  /* 0x0000003f001c7812 */ /* 0x000fe400078ec0ff */
[----:B------:R-:W-:Y:S02]  /*2e60*/  PLOP3.LUT P4, PT, PT, PT, UP1, 0x80, 0x8 ;  /* 0x000000000008781c */ /* 0x000fe40003f8f018 */
[----:B------:R-:W-:Y:S02]  /*2e70*/  LEA.HI.X.SX32 R69, R125, R30, 0x1, P5 ;  /* 0x0000001e7d457211 */ /* 0x000fe400028f0eff */
[----:B------:R-:W-:Y:S02]  /*2e80*/  LEA R74, P5, R139, R76, 0x1 ;  /* 0x0000004c8b4a7211 */ /* 0x000fe400078a08ff */
[----:B------:R-:W-:-:S02]  /*2e90*/  ISETP.LT.AND P0, PT, R36, UR8, P0 ;  /* 0x0000000824007c0c */ /* 0x000fc40008701270 */
[----:B------:R-:W-:Y:S02]  /*2ea0*/  ISETP.LT.AND P2, PT, R24, UR8, P2 ;  /* 0x0000000818007c0c */ /* 0x000fe40009741270 */
[----:B------:R-:W-:Y:S02]  /*2eb0*/  ISETP.LT.AND P3, PT, R26, UR8, P3 ;  /* 0x000000081a007c0c */ /* 0x000fe40009f61270 */
[----:B------:R-:W-:Y:S02]  /*2ec0*/  ISETP.LT.AND P4, PT, R28, UR8, P4 ;  /* 0x000000081c007c0c */ /* 0x000fe4000a781270 */
[----:B------:R-:W-:Y:S02]  /*2ed0*/  LEA.HI.X.SX32 R75, R139, R30, 0x1, P5 ;  /* 0x0000001e8b4b7211 */ /* 0x000fe400028f0eff */
[----:B------:R-:W-:Y:S02]  /*2ee0*/  LEA R76, P5, R141, R76, 0x1 ;  /* 0x0000004c8d4c7211 */ /* 0x000fe400078a08ff */
[----:B------:R-:W-:-:S02]  /*2ef0*/  PRMT R123, RZ, 0x7610, R123 ;  /* 0x00007610ff7b7816 */ /* 0x000fc4000000007b */
[----:B------:R-:W-:Y:S02]  /*2f00*/  PRMT R125, RZ, 0x7610, R125 ;  /* 0x00007610ff7d7816 */ /* 0x000fe4000000007d */
[----:B------:R-:W-:Y:S02]  /*2f10*/  PRMT R127, RZ, 0x7610, R127 ;  /* 0x00007610ff7f7816 */ /* 0x000fe4000000007f */
[----:B------:R-:W-:Y:S01]  /*2f20*/  PRMT R129, RZ, 0x7610, R129 ;  /* 0x00007610ff817816 */ /* 0x000fe20000000081 */
[----:B------:R-:W5:Y:S01]  /*2f30*/  @P1 LDG.E.U16 R123, desc[UR22][R78.64] ;  /* 0x000000164e7b1981 */ /* 0x000f62000c1e1500 */
[----:B------:R-:W-:Y:S02]  /*2f40*/  LEA.HI.X.SX32 R77, R141, R30, 0x1, P5 ;  /* 0x0000001e8d4d7211 */ /* 0x000fe400028f0eff */
[----:B------:R-:W-:Y:S01]  /*2f50*/  PRMT R110, RZ, 0x7610, R110 ;  /* 0x00007610ff6e7816 */ /* 0x000fe2000000006e */
[----:B------:R-:W5:Y:S01]  /*2f60*/  @P0 LDG.E.U16 R125, desc[UR22][R80.64] ;  /* 0x00000016507d0981 */ /* 0x000f62000c1e1500 */
[----:B------:R-:W-:-:S02]  /*2f70*/  PRMT R112, RZ, 0x7610, R112 ;  /* 0x00007610ff707816 */ /* 0x000fc40000000070 */
[----:B------:R-:W-:Y:S01]  /*2f80*/  PRMT R114, RZ, 0x7610, R114 ;  /* 0x00007610ff727816 */ /* 0x000fe20000000072 */
[----:B------:R-:W5:Y:S01]  /*2f90*/  @P2 LDG.E.U16 R127, desc[UR22][R82.64] ;  /* 0x00000016527f2981 */ /* 0x000f62000c1e1500 */
[----:B------:R-:W-:Y:S02]  /*2fa0*/  PRMT R138, RZ, 0x7610, R138 ;  /* 0x00007610ff8a7816 */ /* 0x000fe4000000008a */
[----:B------:R-:W-:Y:S01]  /*2fb0*/  PRMT R139, RZ, 0x7610, R139 ;  /* 0x00007610ff8b7816 */ /* 0x000fe2000000008b */
[----:B------:R-:W5:Y:S01]  /*2fc0*/  @P3 LDG.E.U16 R129, desc[UR22][R84.64] ;  /* 0x0000001654813981 */ /* 0x000f62000c1e1500 */
[----:B------:R-:W-:Y:S02]  /*2fd0*/  PRMT R141, RZ, 0x7610, R141 ;  /* 0x00007610ff8d7816 */ /* 0x000fe4000000008d */
        /* <DEDUP_REMOVED lines=14> */
[----:B------:R-:W-:-:S03]  /*30c0*/  PRMT R161, RZ, 0x7610, R161 ;  /* 0x00007610ffa17816 */ /* 0x000fc600000000a1 */
[----:B------:R-:W5:Y:S04]  /*30d0*/  @P4 LDG.E.U16 R141, desc[UR22][R56.64] ;  /* 0x00000016388d4981 */ /* 0x000f68000c1e1500 */
        /* <DEDUP_REMOVED lines=9> */
[----:B------:R-:W5:Y:S01]  /*3170*/  @P4 LDG.E.U16 R161, desc[UR22][R76.64] ;  /* 0x000000164ca14981 */ /* 0x000f62000c1e1500 */
[----:B------:R-:W-:Y:S01]  /*3180*/  SHF.R.S32.HI R24, RZ, 0x6, R0 ;  /* 0x00000006ff187819 */ /* 0x000fe20000011400 */
[----:B------:R-:W-:-:S03]  /*3190*/  IMAD.SHL.U32 R101, R0, 0x2, RZ ;  /* 0x0000000200657824 */ /* 0x000fc600078e00ff */
[----:B------:R-:W-:Y:S02]  /*31a0*/  SGXT R24, R24, 0x1 ;  /* 0x000000011818781a */ /* 0x000fe40000000200 */
[----:B------:R-:W-:Y:S02]  /*31b0*/  SHF.R.S32.HI R26, RZ, 0x1f, R3 ;  /* 0x0000001fff1a7819 */ /* 0x000fe40000011403 */
[----:B------:R-:W-:Y:S02]  /*31c0*/  LOP3.LUT R24, R24, 0x90, RZ, 0xc0, !PT ;  /* 0x0000009018187812 */ /* 0x000fe400078ec0ff */
[----:B------:R-:W-:Y:S02]  /*31d0*/  SHF.L.U64.HI R3, R3, 0x1, R26 ;  /* 0x0000000103037819 */ /* 0x000fe4000001021a */
[----:B------:R-:W-:Y:S02]  /*31e0*/  LOP3.LUT R101, R24, 0x7e, R101, 0x78, !PT ;  /* 0x0000007e18657812 */ /* 0x000fe400078e7865 */
[----:B------:R-:W-:-:S02]  /*31f0*/  SHF.R.S32.HI R24, RZ, 0x1f, R91 ;  /* 0x0000001fff187819 */ /* 0x000fc4000001145b */
[----:B------:R-:W-:Y:S01]  /*3200*/  LEA R90, P2, R91, R2, 0x1 ;  /* 0x000000025b5a7211 */ /* 0x000fe200078408ff */
[----:B------:R-:W-:-:S04]  /*3210*/  @!UP2 UIADD3 UR4, UPT, UPT, -UR7, 0x100000, URZ ;  /* 0x001000000704a890 */ /* 0x000fc8000fffe1ff */
[----:B------:R-:W-:Y:S02]  /*3220*/  @!UP2 USHF.L.U32 UR5, UR4, 0xb, URZ ;  /* 0x0000000b0405a899 */ /* 0x000fe400080006ff */
[----:B------:R-:W-:Y:S01]  /*3230*/  @!UP2 USHF.L.U32 UR4, UR4, 0x1, URZ ;  /* 0x000000010404a899 */ /* 0x000fe200080006ff */
[----:B------:R-:W-:Y:S02]  /*3240*/  LEA.HI.X R91, R91, R3, R24, 0x1, P2 ;  /* 0x000000035b5b7211 */ /* 0x000fe400010f0c18 */
[----:B------:R-:W-:Y:S02]  /*3250*/  SHF.R.S32.HI R102, RZ, 0x1f, R99 ;  /* 0x0000001fff667819 */ /* 0x000fe40000011463 */
[----:B------:R-:W-:Y:S01]  /*3260*/  LEA R106, P2, R99, R2, 0x1 ;  /* 0x00000002636a7211 */ /* 0x000fe200078408ff */
[----:B------:R-:W-:-:S03]  /*3270*/  VOTEU.ALL UP1, P6 ;  /* 0x0000000000ff7886 */ /* 0x000fc60003020000 */
[----:B------:R-:W-:Y:S02]  /*3280*/  LEA.HI.X R102, R99, R3, R102, 0x1, P2 ;  /* 0x0000000363667211 */ /* 0x000fe400010f0c66 */
[----:B------:R-:W-:Y:S01]  /*3290*/  LOP3.LUT R99, R111, 0x16, RZ, 0xfc, !PT ;  /* 0x000000166f637812 */ /* 0x000fe200078efcff */
[----:B------:R0:W1:Y:S01]  /*32a0*/  @!UP1 SYNCS.EXCH.64 URZ, [UR13+0x6008], UR4 ;  /* 0x006008040dff95b2 */ /* 0x0000620008000100 */
[----:B------:R-:W-:Y:S02]  /*32b0*/  LOP3.LUT R100, R101, 0x20, RZ, 0x3c, !PT ;  /* 0x0000002065647812 */ /* 0x000fe400078e3cff */
[----:B------:R-:W-:Y:S01]  /*32c0*/  SHF.R.S32.HI R28, RZ, 0x1f, R104 ;  /* 0x0000001fff1c7819 */ /* 0x000fe20000011468 */
[----:B------:R-:W-:Y:S01]  /*32d0*/  IMAD R30, R99, R86, RZ ;  /* 0x00000056631e7224 */ /* 0x000fe200078e02ff */
[----:B------:R-:W-:Y:S02]  /*32e0*/  SHF.R.S32.HI R26, RZ, 0x1f, R89 ;  /* 0x0000001fff1a7819 */ /* 0x000fe40000011459 */
[----:B------:R-:W-:-:S02]  /*32f0*/  LEA R140, P0, R104, R2, 0x1 ;  /* 0x00000002688c7211 */ /* 0x000fc400078008ff */
[----:B------:R-:W-:Y:S01]  /*3300*/  LEA R88, P1, R89, R2, 0x1 ;  /* 0x0000000259587211 */ /* 0x000fe200078208ff */
[----:B---3--:R3:W-:Y:S01]  /*3310*/  STS.U16 [R101+UR13+0x400], R12 ;  /* 0x0004000c65007988 */ /* 0x0087e2000800040d */
[-C--:B------:R-:W-:Y:S01]  /*3320*/  LEA.HI.X R104, R104, R3.reuse, R28, 0x1, P0 ;  /* 0x0000000368687211 */ /* 0x080fe200000f0c1c */
[----:B------:R-:W-:Y:S01]  /*3330*/  IMAD R9, R9, R86, RZ ;  /* 0x0000005609097224 */ /* 0x000fe200078e02ff */
[----:B------:R-:W-:Y:S01]  /*3340*/  LEA.HI.X R89, R89, R3, R26, 0x1, P1 ;  /* 0x0000000359597211 */ /* 0x000fe200008f0c1a */
[----:B------:R0:W-:Y:S01]  /*3350*/  STS.U16 [R101+UR13+0x800], R14 ;  /* 0x0008000e65007988 */ /* 0x0001e2000800040d */
[----:B------:R-:W-:-:S03]  /*3360*/  LEA R92, P0, R93, R2, 0x1 ;  /* 0x000000025d5c7211 */ /* 0x000fc600078008ff */
[----:B------:R-:W-:Y:S01]  /*3370*/  STS.U16 [R101+UR13+0xc00], R16 ;  /* 0x000c001065007988 */ /* 0x000fe2000800040d */
[----:B------:R-:W-:-:S03]  /*3380*/  LEA R94, P1, R95, R2, 0x1 ;  /* 0x000000025f5e7211 */ /* 0x000fc600078208ff */
[----:B------:R-:W-:Y:S01]  /*3390*/  STS.U16 [R101+UR13+0x1000], R18 ;  /* 0x0010001265007988 */ /* 0x000fe2000800040d */
[----:B---3--:R-:W-:-:S03]  /*33a0*/  SHF.R.S32.HI R12, RZ, 0x1f, R93 ;  /* 0x0000001fff0c7819 */ /* 0x008fc6000001145d */
[----:B------:R-:W-:Y:S01]  /*33b0*/  STS.U16 [R101+UR13+0x1400], R20 ;  /* 0x0014001465007988 */ /* 0x000fe2000800040d */
[----:B0-----:R-:W-:-:S03]  /*33c0*/  SHF.R.S32.HI R14, RZ, 0x1f, R95 ;  /* 0x0000001fff0e7819 */ /* 0x001fc6000001145f */
[----:B------:R-:W-:Y:S01]  /*33d0*/  STS.U16 [R101+UR13+0x1800], R22 ;  /* 0x0018001665007988 */ /* 0x000fe2000800040d */
[----:B------:R-:W-:-:S03]  /*33e0*/  IMAD R5, R5, R86, RZ ;  /* 0x0000005605057224 */ /* 0x000fc600078e02ff */
[----:B--2---:R-:W-:Y:S01]  /*33f0*/  STS.U16 [R101+UR13], R10 ;  /* 0x0000000a65007988 */ /* 0x004fe2000800040d */
[----:B------:R-:W-:-:S03]  /*3400*/  IMAD R21, R21, R86, RZ ;  /* 0x0000005615157224 */ /* 0x000fc600078e02ff */
[----:B------:R-:W-:Y:S04]  /*3410*/  STS.U16 [R101+UR13+0x1c00], R8 ;  /* 0x001c000865007988 */ /* 0x000fe8000800040d */
[----:B----4-:R0:W-:Y:S01]  /*3420*/  STS.U16 [R100+UR13+0x1100], R37 ;  /* 0x0011002564007988 */ /* 0x0101e2000800040d */
[-C--:B------:R-:W-:Y:S01]  /*3430*/  LEA.HI.X R93, R93, R3.reuse, R12, 0x1, P0 ;  /* 0x000000035d5d7211 */ /* 0x080fe200000f0c0c */
[----:B------:R-:W-:Y:S01]  /*3440*/  IMAD R11, R11, R86, RZ ;  /* 0x000000560b0b7224 */ /* 0x000fe200078e02ff */
[----:B------:R-:W-:Y:S01]  /*3450*/  LEA.HI.X R95, R95, R3, R14, 0x1, P1 ;  /* 0x000000035f5f7211 */ /* 0x000fe200008f0c0e */
[----:B------:R2:W-:Y:S01]  /*3460*/  STS.U16 [R100+UR13+0x900], R33 ;  /* 0x0009002164007988 */ /* 0x0005e2000800040d */
[----:B0-----:R-:W-:-:S03]  /*3470*/  IMAD.SHL.U32 R37, R30, 0x2, RZ ;  /* 0x000000021e257824 */ /* 0x001fc600078e00ff */
[----:B-----5:R0:W-:Y:S01]  /*3480*/  STS.U16 [R100+UR13+0x500], R31 ;  /* 0x0005001f64007988 */ /* 0x0201e2000800040d */
[----:B------:R-:W-:-:S03]  /*3490*/  IMAD.HI R30, R30, 0x2, RZ ;  /* 0x000000021e1e7827 */ /* 0x000fc600078e02ff */
[----:B------:R3:W-:Y:S01]  /*34a0*/  STS.U16 [R100+UR13+0xd00], R35 ;  /* 0x000d002364007988 */ /* 0x0007e2000800040d */
[----:B--2---:R-:W-:Y:S01]  /*34b0*/  IMAD.SHL.U32 R33, R9, 0x2, RZ ;  /* 0x0000000209217824 */ /* 0x004fe200078e00ff */
[--C-:B------:R-:W-:Y:S01]  /*34c0*/  IADD3 R36, P0, P1, R37, UR18, R2.reuse ;  /* 0x0000001225247c10 */ /* 0x100fe2000f91e002 */
[-C--:B------:R-:W-:Y:S02]  /*34d0*/  IMAD R7, R7, R86.reuse, RZ ;  /* 0x0000005607077224 */ /* 0x080fe400078e02ff */
[-C--:B------:R-:W-:Y:S02]  /*34e0*/  IMAD R18, R23, R86.reuse, RZ ;  /* 0x0000005617127224 */ /* 0x080fe400078e02ff */
[----:B0-----:R-:W-:Y:S02]  /*34f0*/  IMAD.SHL.U32 R31, R21, 0x2, RZ ;  /* 0x00000002151f7824 */ /* 0x001fe400078e00ff */
[----:B---3--:R-:W-:Y:S01]  /*3500*/  IMAD.SHL.U32 R35, R5, 0x2, RZ ;  /* 0x0000000205237824 */ /* 0x008fe200078e00ff */
[--C-:B------:R-:W-:Y:S01]  /*3510*/  IADD3 R32, P2, P3, R33, UR18, R2.reuse ;  /* 0x0000001221207c10 */ /* 0x100fe2000fb5e002 */
[----:B------:R-:W-:Y:S01]  /*3520*/  IMAD R16, R27, R86, RZ ;  /* 0x000000561b107224 */ /* 0x000fe200078e02ff */
[----:B------:R-:W-:Y:S01]  /*3530*/  IADD3.X R37, PT, PT, R30, UR19, R3, P0, P1 ;  /* 0x000000131e257c10 */ /* 0x000fe200087e2403 */
[----:B------:R-:W-:Y:S01]  /*3540*/  IMAD.HI R26, R9, 0x2, RZ ;  /* 0x00000002091a7827 */ /* 0x000fe200078e02ff */
[----:B------:R-:W-:-:S02]  /*3550*/  IADD3 R34, P4, P5, R35, UR18, R2 ;  /* 0x0000001223227c10 */ /* 0x000fc4000fd9e002 */
[----:B------:R-:W-:Y:S01]  /*3560*/  IADD3 R30, P0, P1, R31, UR18, R2 ;  /* 0x000000121f1e7c10 */ /* 0x000fe2000f91e002 */
[----:B------:R-:W-:Y:S02]  /*3570*/  IMAD R10, R25, R86, RZ ;  /* 0x00000056190a7224 */ /* 0x000fe400078e02ff */
[----:B------:R-:W-:Y:S01]  /*3580*/  IMAD.HI R28, R5, 0x2, RZ ;  /* 0x00000002051c7827 */ /* 0x000fe200078e02ff */
[----:B------:R0:W-:Y:S03]  /*3590*/  STS.U16 [R100+UR13+0x1500], R4 ;  /* 0x0015000464007988 */ /* 0x0001e6000800040d */
[----:B------:R-:W-:-:S04]  /*35a0*/  IMAD.HI R24, R21, 0x2, RZ ;  /* 0x0000000215187827 */ /* 0x000fc800078e02ff */
[----:B------:R-:W-:Y:S02]  /*35b0*/  IMAD.SHL.U32 R27, R11, 0x2, RZ ;  /* 0x000000020b1b7824 */ /* 0x000fe400078e00ff */
[-C--:B------:R-:W-:Y:S02]  /*35c0*/  IMAD R13, R13, R86.reuse, RZ ;  /* 0x000000560d0d7224 */ /* 0x080fe400078e02ff */
[-C--:B0-----:R-:W-:Y:S02]  /*35d0*/  IMAD R4, R29, R86.reuse, RZ ;  /* 0x000000561d047224 */ /* 0x081fe400078e02ff */
[----:B------:R-:W-:Y:S02]  /*35e0*/  IMAD.SHL.U32 R29, R7, 0x2, RZ ;  /* 0x00000002071d7824 */ /* 0x000fe400078e00ff */
[----:B------:R-:W-:Y:S02]  /*35f0*/  IMAD.SHL.U32 R25, R18, 0x2, RZ ;  /* 0x0000000212197824 */ /* 0x000fe400078e00ff */
[----:B------:R-:W-:Y:S01]  /*3600*/  IMAD R12, R17, R86, RZ ;  /* 0x00000056110c7224 */ /* 0x000fe200078e02ff */
[----:B------:R0:W-:Y:S01]  /*3610*/  STS.U16 [R100+UR13+0x1900], R6 ;  /* 0x0019000664007988 */ /* 0x0001e2000800040d */
[----:B------:R-:W-:Y:S01]  /*3620*/  IMAD.HI R20, R11, 0x2, RZ ;  /* 0x000000020b147827 */ /* 0x000fe200078e02ff */
[----:B------:R-:W-:-:S02]  /*3630*/  IADD3.X R33, PT, PT, R26, UR19, R3, P2, P3 ;  /* 0x000000131a217c10 */ /* 0x000fc400097e6403 */
[--C-:B------:R-:W-:Y:S01]  /*3640*/  IADD3.X R35, PT, PT, R28, UR19, R3.reuse, P4, P5 ;  /* 0x000000131c237c10 */ /* 0x100fe2000a7ea403 */
[----:B------:R-:W-:Y:S01]  /*3650*/  IMAD.HI R22, R7, 0x2, RZ ;  /* 0x0000000207167827 */ /* 0x000fe200078e02ff */
[--C-:B------:R-:W-:Y:S02]  /*3660*/  IADD3 R26, P2, P3, R27, UR18, R2.reuse ;  /* 0x000000121b1a7c10 */ /* 0x100fe4000fb5e002 */
[----:B------:R-:W-:Y:S01]  /*3670*/  IADD3.X R31, PT, PT, R24, UR19, R3, P0, P1 ;  /* 0x00000013181f7c10 */ /* 0x000fe200087e2403 */
[----:B------:R-:W-:Y:S01]  /*3680*/  IMAD.HI R18, R18, 0x2, RZ ;  /* 0x0000000212127827 */ /* 0x000fe200078e02ff */
[--C-:B------:R-:W-:Y:S02]  /*3690*/  IADD3 R28, P4, P5, R29, UR18, R2.reuse ;  /* 0x000000121d1c7c10 */ /* 0x100fe4000fd9e002 */
[----:B------:R-:W-:Y:S01]  /*36a0*/  IADD3 R24, P0, P1, R25, UR18, R2 ;  /* 0x0000001219187c10 */ /* 0x000fe2000f91e002 */
[----:B0-----:R-:W-:Y:S02]  /*36b0*/  IMAD R6, R19, R86, RZ ;  /* 0x0000005613067224 */ /* 0x001fe400078e02ff */
[----:B------:R-:W-:-:S02]  /*36c0*/  IMAD.SHL.U32 R21, R13, 0x2, RZ ;  /* 0x000000020d157824 */ /* 0x000fc400078e00ff */
[----:B------:R-:W-:Y:S02]  /*36d0*/  IMAD R8, R15, R86, RZ ;  /* 0x000000560f087224 */ /* 0x000fe400078e02ff */
[----:B------:R-:W-:Y:S02]  /*36e0*/  IMAD.SHL.U32 R23, R16, 0x2, RZ ;  /* 0x0000000210177824 */ /* 0x000fe400078e00ff */
[----:B------:R-:W-:Y:S01]  /*36f0*/  IMAD.SHL.U32 R19, R12, 0x2, RZ ;  /* 0x000000020c137824 */ /* 0x000fe200078e00ff */
[--C-:B------:R-:W-:Y:S01]  /*3700*/  IADD3.X R27, PT, PT, R20, UR19, R3.reuse, P2, P3 ;  /* 0x00000013141b7c10 */ /* 0x100fe200097e6403 */
[----:B------:R-:W-:Y:S01]  /*3710*/  IMAD.HI R14, R13, 0x2, RZ ;  /* 0x000000020d0e7827 */ /* 0x000fe200078e02ff */
[--C-:B------:R-:W-:Y:S02]  /*3720*/  IADD3.X R29, PT, PT, R22, UR19, R3.reuse, P4, P5 ;  /* 0x00000013161d7c10 */ /* 0x100fe4000a7ea403 */
[----:B------:R-:W-:Y:S01]  /*3730*/  IADD3 R20, P3, P2, R21, UR18, R2 ;  /* 0x0000001215147c10 */ /* 0x000fe2000fa7e002 */
[----:B------:R-:W-:Y:S01]  /*3740*/  IMAD.HI R16, R16, 0x2, RZ ;  /* 0x0000000210107827 */ /* 0x000fe200078e02ff */
[----:B------:R-:W-:-:S02]  /*3750*/  IADD3.X R25, PT, PT, R18, UR19, R3, P0, P1 ;  /* 0x0000001312197c10 */ /* 0x000fc400087e2403 */
[--C-:B------:R-:W-:Y:S01]  /*3760*/  IADD3 R22, P4, P5, R23, UR18, R2.reuse ;  /* 0x0000001217167c10 */ /* 0x100fe2000fd9e002 */
[----:B------:R-:W-:Y:S01]  /*3770*/  IMAD.HI R12, R12, 0x2, RZ ;  /* 0x000000020c0c7827 */ /* 0x000fe200078e02ff */
[----:B------:R-:W-:-:S03]  /*3780*/  IADD3 R18, P0, P1, R19, UR18, R2 ;  /* 0x0000001213127c10 */ /* 0x000fc6000f91e002 */
[----:B------:R-:W-:Y:S02]  /*3790*/  IMAD.SHL.U32 R15, R8, 0x2, RZ ;  /* 0x00000002080f7824 */ /* 0x000fe400078e00ff */
[----:B------:R-:W-:Y:S02]  /*37a0*/  IMAD.SHL.U32 R17, R10, 0x2, RZ ;  /* 0x000000020a117824 */ /* 0x000fe400078e00ff */
[----:B------:R-:W-:Y:S02]  /*37b0*/  IMAD.SHL.U32 R13, R6, 0x2, RZ ;  /* 0x00000002060d7824 */ /* 0x000fe400078e00ff */
[-C--:B------:R-:W-:Y:S02]  /*37c0*/  IMAD R98, R103, R86.reuse, RZ ;  /* 0x0000005667627224 */ /* 0x080fe400078e02ff */
[----:B------:R-:W-:Y:S01]  /*37d0*/  IMAD R5, R109, R86, RZ ;  /* 0x000000566d057224 */ /* 0x000fe200078e02ff */
[--C-:B------:R-:W-:Y:S01]  /*37e0*/  IADD3.X R21, PT, PT, R14, UR19, R3.reuse, P3, P2 ;  /* 0x000000130e157c10 */ /* 0x100fe20009fe4403 */
[----:B------:R-:W-:Y:S01]  /*37f0*/  IMAD.HI R8, R8, 0x2, RZ ;  /* 0x0000000208087827 */ /* 0x000fe200078e02ff */
[----:B------:R-:W-:-:S02]  /*3800*/  IADD3.X R23, PT, PT, R16, UR19, R3, P4, P5 ;  /* 0x0000001310177c10 */ /* 0x000fc4000a7ea403 */
[--C-:B------:R-:W-:Y:S01]  /*3810*/  IADD3 R14, P3, P2, R15, UR18, R2.reuse ;  /* 0x000000120f0e7c10 */ /* 0x100fe2000fa7e002 */
[----:B------:R-:W-:Y:S01]  /*3820*/  IMAD.HI R10, R10, 0x2, RZ ;  /* 0x000000020a0a7827 */ /* 0x000fe200078e02ff */
[----:B------:R-:W-:Y:S02]  /*3830*/  IADD3.X R19, PT, PT, R12, UR19, R3, P0, P1 ;  /* 0x000000130c137c10 */ /* 0x000fe400087e2403 */
[--C-:B------:R-:W-:Y:S01]  /*3840*/  IADD3 R16, P5, P4, R17, UR18, R2.reuse ;  /* 0x0000001211107c10 */ /* 0x100fe2000fcbe002 */
[----:B------:R-:W-:Y:S01]  /*3850*/  IMAD.HI R6, R6, 0x2, RZ ;  /* 0x0000000206067827 */ /* 0x000fe200078e02ff */
[----:B------:R-:W-:-:S03]  /*3860*/  IADD3 R12, P0, P1, R13, UR18, R2 ;  /* 0x000000120d0c7c10 */ /* 0x000fc6000f91e002 */
[----:B------:R-:W-:Y:S02]  /*3870*/  IMAD.SHL.U32 R9, R98, 0x2, RZ ;  /* 0x0000000262097824 */ /* 0x000fe400078e00ff */
[----:B------:R-:W-:Y:S02]  /*3880*/  IMAD.SHL.U32 R11, R4, 0x2, RZ ;  /* 0x00000002040b7824 */ /* 0x000fe400078e00ff */
[----:B------:R-:W-:Y:S02]  /*3890*/  IMAD.SHL.U32 R7, R5, 0x2, RZ ;  /* 0x0000000205077824 */ /* 0x000fe400078e00ff */
[----:B------:R-:W-:Y:S01]  /*38a0*/  IMAD R108, R107, R86, RZ ;  /* 0x000000566b6c7224 */ /* 0x000fe200078e02ff */
[--C-:B------:R-:W-:Y:S01]  /*38b0*/  IADD3.X R15, PT, PT, R8, UR19, R3.reuse, P3, P2 ;  /* 0x00000013080f7c10 */ /* 0x100fe20009fe4403 */
[----:B------:R-:W-:Y:S01]  /*38c0*/  IMAD.HI R4, R4, 0x2, RZ ;  /* 0x0000000204047827 */ /* 0x000fe200078e02ff */
[--C-:B------:R-:W-:Y:S02]  /*38d0*/  IADD3.X R17, PT, PT, R10, UR19, R3.reuse, P5, P4 ;  /* 0x000000130a117c10 */ /* 0x100fe4000afe8403 */
[--C-:B------:R-:W-:Y:S01]  /*38e0*/  IADD3 R8, P3, P2, R9, UR18, R2.reuse ;  /* 0x0000001209087c10 */ /* 0x100fe2000fa7e002 */
[----:B------:R-:W-:Y:S01]  /*38f0*/  IMAD.SHL.U32 R9, R108, 0x2, RZ ;  /* 0x000000026c097824 */ /* 0x000fe200078e00ff */
[----:B------:R-:W-:Y:S01]  /*3900*/  IADD3.X R13, PT, PT, R6, UR19, R3, P0, P1 ;  /* 0x00000013060d7c10 */ /* 0x000fe200087e2403 */
[----:B------:R-:W-:Y:S01]  /*3910*/  IMAD.HI R98, R98, 0x2, RZ ;  /* 0x0000000262627827 */ /* 0x000fe200078e02ff */
[----:B------:R-:W-:-:S02]  /*3920*/  IADD3 R10, P4, P5, R11, UR18, R2 ;  /* 0x000000120b0a7c10 */ /* 0x000fc4000fd9e002 */
[--C-:B------:R-:W-:Y:S01]  /*3930*/  IADD3 R6, P1, P0, R7, UR18, R2.reuse ;  /* 0x0000001207067c10 */ /* 0x100fe2000f83e002 */
[----:B------:R-:W-:Y:S01]  /*3940*/  IMAD R7, R105, R86, RZ ;  /* 0x0000005669077224 */ /* 0x000fe200078e02ff */
[--C-:B------:R-:W-:Y:S02]  /*3950*/  IADD3.X R11, PT, PT, R4, UR19, R3.reuse, P4, P5 ;  /* 0x00000013040b7c10 */ /* 0x100fe4000a7ea403 */
[----:B------:R-:W-:Y:S01]  /*3960*/  IADD3 R4, P4, P5, R9, UR18, R2 ;  /* 0x0000001209047c10 */ /* 0x000fe2000fd9e002 */
[----:B------:R-:W-:Y:S01]  /*3970*/  IMAD.SHL.U32 R156, R7, 0x2, RZ ;  /* 0x00000002079c7824 */ /* 0x000fe200078e00ff */
[----:B------:R-:W-:Y:S01]  /*3980*/  IADD3.X R9, PT, PT, R98, UR19, R3, P3, P2 ;  /* 0x0000001362097c10 */ /* 0x000fe20009fe4403 */
[----:B------:R-:W-:-:S04]  /*3990*/  IMAD.HI R98, R5, 0x2, RZ ;  /* 0x0000000205627827 */ /* 0x000fc800078e02ff */
[----:B------:R-:W-:Y:S01]  /*39a0*/  IMAD.HI R108, R108, 0x2, RZ ;  /* 0x000000026c6c7827 */ /* 0x000fe200078e02ff */
[----:B------:R-:W-:-:S03]  /*39b0*/  IADD3 R2, P2, P3, R156, UR18, R2 ;  /* 0x000000129c027c10 */ /* 0x000fc6000fb5e002 */
[----:B------:R-:W-:Y:S01]  /*39c0*/  IMAD.HI R156, R7, 0x2, RZ ;  /* 0x00000002079c7827 */ /* 0x000fe200078e02ff */
[--C-:B------:R-:W-:Y:S02]  /*39d0*/  IADD3.X R7, PT, PT, R98, UR19, R3.reuse, P1, P0 ;  /* 0x0000001362077c10 */ /* 0x100fe40008fe0403 */
[----:B------:R-:W-:Y:S02]  /*39e0*/  IADD3.X R5, PT, PT, R108, UR19, R3, P4, P5 ;  /* 0x000000136c057c10 */ /* 0x000fe4000a7ea403 */
[C---:B------:R-:W-:Y:S02]  /*39f0*/  LOP3.LUT R98, R101.reuse, 0x40, RZ, 0x3c, !PT ;  /* 0x0000004065627812 */ /* 0x040fe400078e3cff */
[----:B------:R-:W-:Y:S01]  /*3a00*/  LOP3.LUT R108, R101, 0x60, RZ, 0x3c, !PT ;  /* 0x00000060656c7812 */ /* 0x000fe200078e3cff */
[----:B------:R-:W-:Y:S04]  /*3a10*/  STS.U16 [R100+UR13+0x1d00], R152 ;  /* 0x001d009864007988 */ /* 0x000fe8000800040d */
        /* <DEDUP_REMOVED lines=10> */
[----:B------:R0:W-:Y:S04]  /*3ac0*/  STS.U16 [R108+UR13+0x1300], R115 ;  /* 0x001300736c007988 */ /* 0x0001e8000800040d */
[----:B------:R2:W-:Y:S04]  /*3ad0*/  STS.U16 [R108+UR13+0x1b00], R117 ;  /* 0x001b00756c007988 */ /* 0x0005e8000800040d */
        /* <DEDUP_REMOVED lines=20> */
[----:B------:R4:W-:Y:S01]  /*3c20*/  STS.U16 [R108+UR13+0x4f00], R161 ;  /* 0x004f00a16c007988 */ /* 0x0009e2000800040d */
[----:B-1----:R1:W-:Y:S06]  /*3c30*/  MEMBAR.ALL.CTA ;  /* 0x0000000000007992 */ /* 0x0023ec0000008000 */
[----:B-1----:R-:W1:Y:S01]  /*3c40*/  FENCE.VIEW.ASYNC.S ;  /* 0x00000000000073c6 */ /* 0x002e620000000000 */
[----:B------:R-:W-:-:S02]  /*3c50*/  UIADD3 UR11, UPT, UPT, UR13, 0x5000, URZ ;  /* 0x000050000d0b7890 */ /* 0x000fc4000fffe0ff */
[----:B------:R-:W-:Y:S02]  /*3c60*/  UISETP.NE.U32.AND UP1, UPT, UR14, URZ, UPT ;  /* 0x000000ff0e00728c */ /* 0x000fe4000bf25070 */
[----:B------:R-:W-:Y:S02]  /*3c70*/  USHF.R.U32.HI UR11, URZ, 0x4, UR11 ;  /* 0x00000004ff0b7899 */ /* 0x000fe4000801160b */
[----:B------:R-:W-:Y:S02]  /*3c80*/  USHF.R.S32.HI UR14, URZ, 0x1f, UR28 ;  /* 0x0000001fff0e7899 */ /* 0x000fe4000801141c */
[----:B------:R-:W-:Y:S02]  /*3c90*/  UIADD3 UR7, UPT, UPT, UR13, 0x2000, URZ ;  /* 0x000020000d077890 */ /* 0x000fe4000fffe0ff */
[----:B------:R-:W-:Y:S02]  /*3ca0*/  USGXT.U32 UR16, UR11, 0xe ;  /* 0x0000000e0b10789a */ /* 0x000fe40008000000 */
[----:B------:R-:W-:-:S02]  /*3cb0*/  ULEA.HI UR14, UR14, UR28, URZ, 0x6 ;  /* 0x0000001c0e0e7291 */ /* 0x000fc4000f8f30ff */
[----:B------:R-:W-:Y:S02]  /*3cc0*/  USHF.R.U32.HI UR15, URZ, 0x4, UR7 ;  /* 0x00000004ff0f7899 */ /* 0x000fe40008011607 */
[----:B------:R-:W-:Y:S02]  /*3cd0*/  UIADD3 UR26, UP3, UPT, UR16, 0x2, URZ ;  /* 0x00000002101a7890 */ /* 0x000fe4000ff7e0ff */
[----:B------:R-:W-:Y:S01]  /*3ce0*/  USHF.R.S32.HI UR7, URZ, 0x6, UR14 ;  /* 0x00000006ff077899 */ /* 0x000fe2000801140e */
[----:B------:R-:W-:Y:S01]  /*3cf0*/  UMOV UR6, URZ ;  /* 0x000000ff00067c82 */ /* 0x000fe20008000000 */
[----:B------:R-:W-:Y:S02]  /*3d00*/  USGXT.U32 UR14, UR15, 0xe ;  /* 0x0000000e0f0e789a */ /* 0x000fe40008000000 */
[----:B------:R-:W-:Y:S01]  /*3d10*/  UIADD3.X UR27, UPT, UPT, UR6, 0x40004040, URZ, UP3, !UPT ;  /* 0x40004040061b7890 */ /* 0x000fe20009ffe4ff */
[----:B0-----:R-:W-:Y:S01]  /*3d20*/  IMAD.SHL.U32 R115, R86, 0x40, RZ ;  /* 0x0000004056737824 */ /* 0x001fe200078e00ff */
[----:B------:R-:W-:Y:S01]  /*3d30*/  UISETP.LT.OR UP3, UPT, UR28, 0x40, UP1 ;  /* 0x000000401c00788c */ /* 0x000fe20008f61670 */
[----:B------:R-:W-:Y:S01]  /*3d40*/  IADD3 R86, P0, PT, R140, UR18, RZ ;  /* 0x000000128c567c10 */ /* 0x000fe2000ff1e0ff */
[----:B------:R-:W-:-:S02]  /*3d50*/  UIADD3 UR24, UP2, UPT, UR14, 0x80, URZ ;  /* 0x000000800e187890 */ /* 0x000fc4000ff5e0ff */
[----:B------:R-:W-:Y:S01]  /*3d60*/  UISETP.LT.AND UP4, UPT, UR7, 0x1, UPT ;  /* 0x000000010700788c */ /* 0x000fe2000bf81270 */
[----:B------:R-:W-:Y:S01]  /*3d70*/  UMOV UR5, URZ ;  /* 0x000000ff00057c82 */ /* 0x000fe20008000000 */
[----:B--2---:R-:W-:Y:S01]  /*3d80*/  IMAD.SHL.U32 R117, R87, 0x40, RZ ;  /* 0x0000004057757824 */ /* 0x004fe200078e00ff */
[----:B------:R-:W-:Y:S01]  /*3d90*/  UIADD3.X UR25, UPT, UPT, UR5, 0x40004040, URZ, UP2, !UPT ;  /* 0x4000404005197890 */ /* 0x000fe200097fe4ff */
[----:B------:R-:W-:Y:S01]  /*3da0*/  IADD3.X R3, PT, PT, R156, UR19, R3, P2, P3 ;  /* 0x000000139c037c10 */ /* 0x000fe200097e6403 */
[----:B------:R-:W-:Y:S01]  /*3db0*/  USEL UR5, UR7, 0x1, !UP4 ;  /* 0x0000000107057887 */ /* 0x000fe2000e000000 */
[----:B------:R-:W-:Y:S01]  /*3dc0*/  IADD3.X R87, PT, PT, R104, UR19, RZ, P0, !PT ;  /* 0x0000001368577c10 */ /* 0x000fe200087fe4ff */
[----:B-1----:R-:W-:Y:S01]  /*3dd0*/  BAR.SYNC.DEFER_BLOCKING 0x0 ;  /* 0x0000000000007b1d */ /* 0x002fe20000010000 */
[----:B------:R-:W-:Y:S02]  /*3de0*/  IADD3 R88, P1, PT, R88, UR18, RZ ;  /* 0x0000001258587c10 */ /* 0x000fe4000ff3e0ff */
[----:B------:R-:W-:-:S02]  /*3df0*/  IADD3 R90, P2, PT, R90, UR18, RZ ;  /* 0x000000125a5a7c10 */ /* 0x000fc4000ff5e0ff */
[----:B------:R-:W-:Y:S02]  /*3e00*/  IADD3 R92, P3, PT, R92, UR18, RZ ;  /* 0x000000125c5c7c10 */ /* 0x000fe4000ff7e0ff */
[----:B------:R-:W-:Y:S02]  /*3e10*/  IADD3 R94, P4, PT, R94, UR18, RZ ;  /* 0x000000125e5e7c10 */ /* 0x000fe4000ff9e0ff */
[----:B---3--:R-:W-:Y:S01]  /*3e20*/  IADD3 R112, P0, PT, R106, UR18, RZ ;  /* 0x000000126a707c10 */ /* 0x008fe2000ff1e0ff */
[----:B------:R-:W-:Y:S01]  /*3e30*/  UIADD3 UR11, UPT, UPT, UR5, -0x1, URZ ;  /* 0xffffffff050b7890 */ /* 0x000fe2000fffe0ff */
[----:B------:R-:W-:Y:S02]  /*3e40*/  IADD3.X R89, PT, PT, R89, UR19, RZ, P1, !PT ;  /* 0x0000001359597c10 */ /* 0x000fe40008ffe4ff */
[----:B------:R-:W-:Y:S02]  /*3e50*/  IADD3.X R91, PT, PT, R91, UR19, RZ, P2, !PT ;  /* 0x000000135b5b7c10 */ /* 0x000fe400097fe4ff */
[----:B------:R-:W-:-:S02]  /*3e60*/  IADD3.X R93, PT, PT, R93, UR19, RZ, P3, !PT ;  /* 0x000000135d5d7c10 */ /* 0x000fc40009ffe4ff */
[----:B------:R-:W-:Y:S02]  /*3e70*/  IADD3.X R95, PT, PT, R95, UR19, RZ, P4, !PT ;  /* 0x000000135f5f7c10 */ /* 0x000fe4000a7fe4ff */
[----:B------:R-:W-:Y:S01]  /*3e80*/  IADD3.X R113, PT, PT, R102, UR19, RZ, P0, !PT ;  /* 0x0000001366717c10 */ /* 0x000fe200087fe4ff */
[----:B------:R-:W-:Y:S01]  /*3e90*/  UMOV UR4, URZ ;  /* 0x000000ff00047c82 */ /* 0x000fe20008000000 */
[----:B------:R-:W-:Y:S01]  /*3ea0*/  UISETP.NE.U32.AND UP2, UPT, UR11, URZ, UPT ;  /* 0x000000ff0b00728c */ /* 0x000fe2000bf45070 */
[----:B----4-:R-:W-:Y:S10]  /*3eb0*/  BRA.U UP3, `(.L_x_6) ;  /* 0x0000000103847547 */ /* 0x010ff4000b800000 */
[----:B------:R-:W-:Y:S02]  /*3ec0*/  UIADD3 UR5, UPT, UPT, UR13, 0x4000, URZ ;  /* 0x000040000d057890 */ /* 0x000fe4000fffe0ff */
[----:B------:R-:W-:Y:S02]  /*3ed0*/  USHF.R.U32.HI UR18, URZ, 0x4, UR13 ;  /* 0x00000004ff127899 */ /* 0x000fe4000801160d */
[----:B------:R-:W-:Y:S02]  /*3ee0*/  USHF.R.U32.HI UR5, URZ, 0x4, UR5 ;  /* 0x00000004ff057899 */ /* 0x000fe40008011605 */
[----:B------:R-:W-:Y:S02]  /*3ef0*/  USGXT.U32 UR18, UR18, 0xe ;  /* 0x0000000e1212789a */ /* 0x000fe40008000000 */
[----:B------:R-:W-:Y:S02]  /*3f00*/  USGXT.U32 UR20, UR5, 0xe ;  /* 0x0000000e0514789a */ /* 0x000fe40008000000 */
[----:B------:R-:W-:-:S02]  /*3f10*/  UIADD3 UR38, UP3, UPT, UR18, 0x80, URZ ;  /* 0x0000008012267890 */ /* 0x000fc4000ff7e0ff */
[----:B------:R-:W-:Y:S01]  /*3f20*/  UIADD3 UR40, UP4, UPT, UR20, 0x2, URZ ;  /* 0x0000000214287890 */ /* 0x000fe2000ff9e0ff */
[----:B------:R-:W-:Y:S01]  /*3f30*/  UMOV UR5, URZ ;  /* 0x000000ff00057c82 */ /* 0x000fe20008000000 */
[----:B------:R-:W-:Y:S01]  /*3f40*/  UMOV UR42, 0x0 ;  /* 0x00000000002a7882 */ /* 0x000fe20000000000 */
[----:B------:R-:W-:Y:S02]  /*3f50*/  UIADD3.X UR39, UPT, UPT, UR5, 0x40004040, URZ, UP3, !UPT ;  /* 0x4000404005277890 */ /* 0x000fe40009ffe4ff */
[----:B------:R-:W-:Y:S02]  /*3f60*/  UIADD3.X UR41, UPT, UPT, UR5, 0x40004040, URZ, UP4, !UPT ;  /* 0x4000404005297890 */ /* 0x000fe4000a7fe4ff */
[----:B------:R-:W-:Y:S02]  /*3f70*/  UIADD3.64 UR30, UPT, UPT, UR38, 0x80, URZ ;  /* 0x00000080261e7897 */ /* 0x000fe4000fffe0ff */
[----:B------:R-:W-:Y:S02]  /*3f80*/  UIADD3.64 UR32, UPT, UPT, UR40, 0x2, URZ ;  /* 0x0000000228207897 */ /* 0x000fe4000fffe0ff */
[----:B------:R-:W-:-:S02]  /*3f90*/  UIADD3.64 UR34, UPT, UPT, UR38, 0x100, URZ ;  /* 0x0000010026227897 */ /* 0x000fc4000fffe0ff */
[----:B------:R-:W-:Y:S01]  /*3fa0*/  UIADD3.64 UR36, UPT, UPT, UR40, 0x4, URZ ;  /* 0x0000000428247897 */ /* 0x000fe2000fffe0ff */
[----:B------:R-:W-:Y:S01]  /*3fb0*/  UMOV UR43, 0x4088010 ;  /* 0x04088010002b7882 */ /* 0x000fe20000000000 */
[----:B------:R-:W-:Y:S01]  /*3fc0*/  UMOV UR19, 0x40004040 ;  /* 0x4000404000137882 */ /* 0x000fe20000000000 */
[----:B------:R-:W-:Y:S01]  /*3fd0*/  UMOV UR21, 0x40004040 ;  /* 0x4000404000157882 */ /* 0x000fe20000000000 */
[----:B------:R-:W-:Y:S01]  /*3fe0*/  UMOV UR44, 0x0 ;  /* 0x00000000002c7882 */ /* 0x000fe20000000000 */
[----:B------:R-:W-:Y:S01]  /*3ff0*/  UMOV UR45, 0x4088010 ;  /* 0x04088010002d7882 */ /* 0x000fe20000000000 */
[----:B------:R-:W-:Y:S01]  /*4000*/  UMOV UR46, 0x0 ;  /* 0x00000000002e7882 */ /* 0x000fe20000000000 */
[----:B------:R-:W-:Y:S01]  /*4010*/  UMOV UR47, 0x4088010 ;  /* 0x04088010002f7882 */ /* 0x000fe20000000000 */
[----:B------:R-:W-:Y:S01]  /*4020*/  UMOV UR6, UR10 ;  /* 0x0000000a00067c82 */ /* 0x000fe20008000000 */
[----:B------:R-:W-:Y:S01]  /*4030*/  UMOV UR7, URZ ;  /* 0x000000ff00077c82 */ /* 0x000fe20008000000 */
[----:B------:R0:W-:Y:S01]  /*4040*/  UTCHMMA gdesc[UR18], gdesc[UR20], tmem[UR12], tmem[UR42], idesc[UR43], !UPT ;  /* 0x00ff2a14120075ea */ /* 0x0001e2000f80000c */
[----:B------:R-:W-:Y:S01]  /*4050*/  UMOV UR48, 0x0 ;  /* 0x0000000000307882 */ /* 0x000fe20000000000 */
[----:B------:R-:W-:Y:S01]  /*4060*/  UMOV UR49, 0x4088010 ;  /* 0x0408801000317882 */ /* 0x000fe20000000000 */
[----:B------:R0:W-:Y:S01]  /*4070*/  UTCHMMA gdesc[UR38], gdesc[UR40], tmem[UR12], tmem[UR44], idesc[UR45], UPT ;  /* 0x00ff2c28260075ea */ /* 0x0001e2000b80000c */
[----:B------:R-:W-:Y:S01]  /*4080*/  UMOV UR6, UR6 ;  /* 0x0000000600067c82 */ /* 0x000fe20008000000 */
[----:B------:R0:W-:Y:S01]  /*4090*/  UTCHMMA gdesc[UR30], gdesc[UR32], tmem[UR12], tmem[UR46], idesc[UR47], UPT ;  /* 0x00ff2e201e0075ea */ /* 0x0001e2000b80000c */
[----:B------:R0:W-:Y:S01]  /*40a0*/  UTCHMMA gdesc[UR34], gdesc[UR36], tmem[UR12], tmem[UR48], idesc[UR49], UPT ;  /* 0x00ff3024220075ea */ /* 0x0001e2000b80000c */
[----:B------:R0:W-:Y:S01]  /*40b0*/  UTCBAR [UR6], URZ ;  /* 0x000000ff060073e9 */ /* 0x0001e200080000ff */
[----:B------:R-:W-:Y:S01]  /*40c0*/  NOP ;  /* 0x0000000000007918 */ /* 0x000fe20000000000 */
.L_x_6:
[----:B------:R-:W-:Y:S05]  /*40d0*/  BRA.U !UP2, `(.L_x_7) ;  /* 0x000000110ab07547 */ /* 0x000fea000b800000 */
[----:B------:R-:W-:Y:S02]  /*40e0*/  UIADD3 UR8, UPT, UPT, UR8, -0x40, URZ ;  /* 0xffffffc008087890 */ /* 0x000fe4000fffe0ff */
[----:B0-----:R-:W-:Y:S02]  /*40f0*/  UIADD3.64 UR30, UPT, UPT, UR24, 0x80, URZ ;  /* 0x00000080181e7897 */ /* 0x001fe4000fffe0ff */
[----:B------:R-:W-:Y:S02]  /*4100*/  UIADD3.64 UR32, UPT, UPT, UR26, 0x2, URZ ;  /* 0x000000021a207897 */ /* 0x000fe4000fffe0ff */
[----:B------:R-:W-:Y:S02]  /*4110*/  UIADD3.64 UR34, UPT, UPT, UR24, 0x100, URZ ;  /* 0x0000010018227897 */ /* 0x000fe4000fffe0ff */
[----:B------:R-:W-:Y:S01]  /*4120*/  UIADD3.64 UR36, UPT, UPT, UR26, 0x4, URZ ;  /* 0x000000041a247897 */ /* 0x000fe2000fffe0ff */
[----:B------:R-:W-:Y:S01]  /*4130*/  UMOV UR20, 0x1 ;  /* 0x0000000100147882 */ /* 0x000fe20000000000 */
[----:B------:R-:W-:-:S10]  /*4140*/  UMOV UR5, URZ ;  /* 0x000000ff00057c82 */ /* 0x000fd40008000000 */
.L_x_10:
[----:B------:R-:W-:Y:S01]  /*4150*/  USHF.L.U32 UR4, UR4, 0x1f, URZ ;  /* 0x0000001f04047899 */ /* 0x000fe200080006ff */
[----:B0-----:R-:W-:Y:S01]  /*4160*/  LOP3.LUT R102, R111, 0x2, RZ, 0xfc, !PT ;  /* 0x000000026f667812 */ /* 0x001fe200078efcff */
[----:B------:R-:W-:Y:S01]  /*4170*/  IMAD.WIDE R38, R115, 0x2, R38 ;  /* 0x0000000273267825 */ /* 0x000fe200078e0226 */
[C---:B------:R-:W-:Y:S02]  /*4180*/  LOP3.LUT R106, R111.reuse, 0x8, RZ, 0xfc, !PT ;  /* 0x000000086f6a7812 */ /* 0x040fe400078efcff */
[----:B------:R-:W-:Y:S01]  /*4190*/  ISETP.GE.AND P0, PT, R102, UR8, PT ;  /* 0x0000000866007c0c */ /* 0x000fe2000bf06270 */
[----:B------:R-:W-:Y:S01]  /*41a0*/  IMAD.U32 R114, RZ, RZ, UR4 ;  /* 0x00000004ff727e24 */ /* 0x000fe2000f8e00ff */
[C---:B------:R-:W-:Y:S02]  /*41b0*/  LOP3.LUT R110, R111.reuse, 0xa, RZ, 0xfc, !PT ;  /* 0x0000000a6f6e7812 */ /* 0x040fe400078efcff */
[C---:B------:R-:W-:Y:S01]  /*41c0*/  LOP3.LUT R102, R111.reuse, 0x10, RZ, 0xfc, !PT ;  /* 0x000000106f667812 */ /* 0x040fe200078efcff */
[----:B------:R-:W0:Y:S01]  /*41d0*/  SYNCS.PHASECHK.TRANS64.TRYWAIT P6, [UR10], R114 ;  /* 0x00000072ff0075a7 */ /* 0x000e2200080c110a */
[----:B------:R-:W-:-:S02]  /*41e0*/  LOP3.LUT R104, R111, 0x12, RZ, 0xfc, !PT ;  /* 0x000000126f687812 */ /* 0x000fc400078efcff */
[----:B------:R-:W-:Y:S02]  /*41f0*/  ISETP.GE.AND P1, PT, R106, UR8, PT ;  /* 0x000000086a007c0c */ /* 0x000fe4000bf26270 */
[----:B------:R-:W-:Y:S02]  /*4200*/  ISETP.GE.AND P2, PT, R110, UR8, PT ;  /* 0x000000086e007c0c */ /* 0x000fe4000bf46270 */
[----:B------:R-:W-:Y:S02]  /*4210*/  ISETP.GE.AND P3, PT, R102, UR8, PT ;  /* 0x0000000866007c0c */ /* 0x000fe4000bf66270 */
[----:B------:R-:W-:Y:S02]  /*4220*/  ISETP.GE.AND P4, PT, R104, UR8, PT ;  /* 0x0000000868007c0c */ /* 0x000fe4000bf86270 */
[----:B------:R-:W-:Y:S02]  /*4230*/  ISETP.GE.AND P5, PT, R111, UR8, PT ;  /* 0x000000086f007c0c */ /* 0x000fe4000bfa6270 */
[----:B------:R-:W-:Y:S01]  /*4240*/  PRMT R106, RZ, 0x7610, R106 ;  /* 0x00007610ff6a7816 */ /* 0x000fe2000000006a */
[----:B0-----:R-:W-:Y:S10]  /*4250*/  @!P6 BRA `(.L_x_8) ;  /* 0x0000001c0008e947 */ /* 0x001ff40003800000 */
.L_x_16:
[----:B------:R-:W-:Y:S01]  /*4260*/  LOP3.LUT R102, R111, 0x18, RZ, 0xfc, !PT ;  /* 0x000000186f667812 */ /* 0x000fe200078efcff */
[C---:B------:R-:W-:Y:S01]  /*4270*/  IMAD.WIDE R40, R115.reuse, 0x2, R40 ;  /* 0x0000000273287825 */ /* 0x040fe200078e0228 */
[----:B------:R-:W-:Y:S01]  /*4280*/  PRMT R142, RZ, 0x7610, R142 ;  /* 0x00007610ff8e7816 */ /* 0x000fe2000000008e */
[----:B------:R-:W2:Y:S01]  /*4290*/  @!P5 LDG.E.U16 R106, desc[UR22][R38.64] ;  /* 0x00000016266ad981 */ /* 0x000ea2000c1e1500 */
[----:B------:R-:W-:Y:S01]  /*42a0*/  ISETP.GE.AND P5, PT, R102, UR8, PT ;  /* 0x0000000866007c0c */ /* 0x000fe2000bfa6270 */
[----:B------:R-:W-:Y:S01]  /*42b0*/  IMAD.WIDE R86, R115, 0x2, R86 ;  /* 0x0000000273567825 */ /* 0x000fe200078e0256 */
[----:B------:R-:W-:Y:S02]  /*42c0*/  LOP3.LUT R102, R111, 0x20, RZ, 0xfc, !PT ;  /* 0x000000206f667812 */ /* 0x000fe400078efcff */
[----:B------:R-:W-:Y:S01]  /*42d0*/  PRMT R150, RZ, 0x7610, R150 ;  /* 0x00007610ff967816 */ /* 0x000fe20000000096 */
[----:B------:R-:W3:Y:S01]  /*42e0*/  @!P0 LDG.E.U16 R142, desc[UR22][R40.64] ;  /* 0x00000016288e8981 */ /* 0x000ee2000c1e1500 */
[----:B------:R-:W-:Y:S01]  /*42f0*/  PRMT R148, RZ, 0x7610, R148 ;  /* 0x00007610ff947816 */ /* 0x000fe20000000094 */
[----:B------:R-:W-:Y:S01]  /*4300*/  IMAD.WIDE R92, R115, 0x2, R92 ;  /* 0x00000002735c7825 */ /* 0x000fe200078e025c */
[----:B------:R-:W-:-:S02]  /*4310*/  ISETP.GE.AND P0, PT, R102, UR8, PT ;  /* 0x0000000866007c0c */ /* 0x000fc4000bf06270 */
[C---:B------:R-:W-:Y:S01]  /*4320*/  LOP3.LUT R102, R111.reuse, 0x28, RZ, 0xfc, !PT ;  /* 0x000000286f667812 */ /* 0x040fe200078efcff */
[----:B------:R-:W4:Y:S01]  /*4330*/  @!P1 LDG.E.U16 R150, desc[UR22][R86.64] ;  /* 0x0000001656969981 */ /* 0x000f22000c1e1500 */
[----:B------:R-:W-:Y:S01]  /*4340*/  LOP3.LUT R104, R111, 0x30, RZ, 0xfc, !PT ;  /* 0x000000306f687812 */ /* 0x000fe200078efcff */
[C---:B------:R-:W-:Y:S01]  /*4350*/  IMAD.WIDE R34, R115.reuse, 0x2, R34 ;  /* 0x0000000273227825 */ /* 0x040fe200078e0222 */
[----:B------:R-:W-:Y:S01]  /*4360*/  ISETP.GE.AND P1, PT, R102, UR8, PT ;  /* 0x0000000866007c0c */ /* 0x000fe2000bf26270 */
[----:B------:R-:W5:Y:S01]  /*4370*/  @!P3 LDG.E.U16 R148, desc[UR22][R92.64] ;  /* 0x000000165c94b981 */ /* 0x000f62000c1e1500 */
[----:B------:R-:W-:Y:S01]  /*4380*/  ISETP.GE.AND P3, PT, R104, UR8, PT ;  /* 0x0000000868007c0c */ /* 0x000fe2000bf66270 */
[----:B------:R-:W-:Y:S01]  /*4390*/  IMAD.WIDE R28, R115, 0x2, R28 ;  /* 0x00000002731c7825 */ /* 0x000fe200078e021c */
[----:B------:R-:W-:Y:S02]  /*43a0*/  PRMT R144, RZ, 0x7610, R144 ;  /* 0x00007610ff907816 */ /* 0x000fe40000000090 */
[----:B------:R-:W-:-:S02]  /*43b0*/  PRMT R102, RZ, 0x7610, R102 ;  /* 0x00007610ff667816 */ /* 0x000fc40000000066 */
[----:B------:R-:W-:Y:S01]  /*43c0*/  LOP3.LUT R110, R111, 0x1a, RZ, 0xfc, !PT ;  /* 0x0000001a6f6e7812 */ /* 0x000fe200078efcff */
[C---:B------:R-:W-:Y:S01]  /*43d0*/  IMAD.WIDE R14, R115.reuse, 0x2, R14 ;  /* 0x00000002730e7825 */ /* 0x040fe200078e020e */
[----:B------:R-:W-:Y:S01]  /*43e0*/  PRMT R146, RZ, 0x7610, R146 ;  /* 0x00007610ff927816 */ /* 0x000fe20000000092 */
[----:B------:R-:W3:Y:S01]  /*43f0*/  @!P0 LDG.E.U16 R144, desc[UR22][R28.64] ;  /* 0x000000161c908981 */ /* 0x000ee2000c1e1500 */
[----:B------:R-:W-:Y:S01]  /*4400*/  PRMT R104, RZ, 0x7610, R104 ;  /* 0x00007610ff687816 */ /* 0x000fe20000000068 */
[----:B------:R-:W-:Y:S01]  /*4410*/  IMAD.WIDE R20, R115, 0x2, R20 ;  /* 0x0000000273147825 */ /* 0x000fe200078e0214 */
[----:B------:R-:W-:Y:S01]  /*4420*/  ISETP.GE.AND P0, PT, R110, UR8, PT ;  /* 0x000000086e007c0c */ /* 0x000fe2000bf06270 */
[----:B------:R-:W3:Y:S01]  /*4430*/  @!P5 LDG.E.U16 R102, desc[UR22][R34.64] ;  /* 0x000000162266d981 */ /* 0x000ee2000c1e1500 */
[C---:B------:R-:W-:Y:S02]  /*4440*/  LOP3.LUT R114, R111.reuse, 0x22, RZ, 0xfc, !PT ;  /* 0x000000226f727812 */ /* 0x040fe400078efcff */
[----:B------:R-:W-:Y:S01]  /*4450*/  LOP3.LUT R110, R111, 0x2a, RZ, 0xfc, !PT ;  /* 0x0000002a6f6e7812 */ /* 0x000fe200078efcff */
[----:B------:R-:W3:Y:S01]  /*4460*/  @!P1 LDG.E.U16 R146, desc[UR22][R20.64] ;  /* 0x0000001614929981 */ /* 0x000ee2000c1e1500 */
[----:B------:R-:W-:-:S02]  /*4470*/  ISETP.GE.AND P5, PT, R109, UR8, PT ;  /* 0x000000086d007c0c */ /* 0x000fc4000bfa6270 */
[----:B------:R-:W-:Y:S01]  /*4480*/  ISETP.GE.AND P1, PT, R114, UR8, PT ;  /* 0x0000000872007c0c */ /* 0x000fe2000bf26270 */
[----:B------:R-:W3:Y:S01]  /*4490*/  @!P3 LDG.E.U16 R104, desc[UR22][R14.64] ;  /* 0x000000160e68b981 */ /* 0x000ee2000c1e1500 */
[----:B------:R-:W-:Y:S01]  /*44a0*/  ISETP.GE.AND P3, PT, R110, UR8, PT ;  /* 0x000000086e007c0c */ /* 0x000fe2000bf66270 */
[C---:B------:R-:W-:Y:S01]  /*44b0*/  IMAD.WIDE R6, R115.reuse, 0x2, R6 ;  /* 0x0000000273067825 */ /* 0x040fe200078e0206 */
[----:B------:R-:W-:Y:S02]  /*44c0*/  PRMT R110, RZ, 0x7610, R110 ;  /* 0x00007610ff6e7816 */ /* 0x000fe4000000006e */
[----:B------:R-:W-:Y:S01]  /*44d0*/  PRMT R140, RZ, 0x7610, R140 ;  /* 0x00007610ff8c7816 */ /* 0x000fe2000000008c */
[C---:B------:R-:W-:Y:S01]  /*44e0*/  IMAD.WIDE R88, R115.reuse, 0x2, R88 ;  /* 0x0000000273587825 */ /* 0x040fe200078e0258 */
[----:B------:R-:W-:Y:S02]  /*44f0*/  PRMT R163, RZ, 0x7610, R163 ;  /* 0x00007610ffa37816 */ /* 0x000fe400000000a3 */
[----:B------:R-:W-:Y:S01]  /*4500*/  PRMT R114, RZ, 0x7610, R114 ;  /* 0x00007610ff727816 */ /* 0x000fe20000000072 */
[C---:B------:R-:W-:Y:S01]  /*4510*/  IMAD.WIDE R94, R115.reuse, 0x2, R94 ;  /* 0x00000002735e7825 */ /* 0x040fe200078e025e */
[----:B------:R-:W-:Y:S01]  /*4520*/  PRMT R165, RZ, 0x7610, R165 ;  /* 0x00007610ffa57816 */ /* 0x000fe200000000a5 */
[----:B------:R-:W3:Y:S01]  /*4530*/  @!P5 LDG.E.U16 R110, desc[UR22][R6.64] ;  /* 0x00000016066ed981 */ /* 0x000ee2000c1e1500 */
[----:B------:R-:W-:Y:S01]  /*4540*/  PRMT R138, RZ, 0x7610, R138 ;  /* 0x00007610ff8a7816 */ /* 0x000fe2000000008a */
[----:B------:R-:W-:-:S02]  /*4550*/  IMAD.WIDE R18, R115, 0x2, R18 ;  /* 0x0000000273127825 */ /* 0x000fc400078e0212 */
[----:B------:R-:W3:Y:S02]  /*4560*/  @!P2 LDG.E.U16 R140, desc[UR22][R88.64] ;  /* 0x00000016588ca981 */ /* 0x000ee4000c1e1500 */
[C---:B------:R-:W-:Y:S02]  /*4570*/  IMAD.WIDE R26, R115.reuse, 0x2, R26 ;  /* 0x00000002731a7825 */ /* 0x040fe400078e021a */
[----:B------:R-:W3:Y:S02]  /*4580*/  @!P4 LDG.E.U16 R163, desc[UR22][R94.64] ;  /* 0x000000165ea3c981 */ /* 0x000ee4000c1e1500 */
[----:B------:R-:W-:Y:S02]  /*4590*/  IMAD.WIDE R32, R115, 0x2, R32 ;  /* 0x0000000273207825 */ /* 0x000fe400078e0220 */
[----:B------:R-:W3:Y:S04]  /*45a0*/  @!P1 LDG.E.U16 R114, desc[UR22][R26.64] ;  /* 0x000000161a729981 */ /* 0x000ee8000c1e1500 */
[----:B------:R-:W3:Y:S04]  /*45b0*/  @!P3 LDG.E.U16 R165, desc[UR22][R18.64] ;  /* 0x0000001612a5b981 */ /* 0x000ee8000c1e1500 */
[----:B------:R-:W3:Y:S01]  /*45c0*/  @!P0 LDG.E.U16 R138, desc[UR22][R32.64] ;  /* 0x00000016208a8981 */ /* 0x000ee2000c1e1500 */
[----:B------:R-:W-:-:S04]  /*45d0*/  LOP3.LUT R119, R111, 0x4, RZ, 0xfc, !PT ;  /* 0x000000046f777812 */ /* 0x000fc800078efcff */
[----:B------:R-:W-:Y:S02]  /*45e0*/  ISETP.GE.AND P0, PT, R119, UR8, PT ;  /* 0x0000000877007c0c */ /* 0x000fe4000bf06270 */
[C---:B------:R-:W-:Y:S02]  /*45f0*/  LOP3.LUT R119, R111.reuse, 0x6, RZ, 0xfc, !PT ;  /* 0x000000066f777812 */ /* 0x040fe400078efcff */
[----:B------:R-:W-:Y:S02]  /*4600*/  LOP3.LUT R121, R111, 0xc, RZ, 0xfc, !PT ;  /* 0x0000000c6f797812 */ /* 0x000fe400078efcff */
[----:B------:R-:W-:Y:S02]  /*4610*/  ISETP.GE.AND P5, PT, R119, UR8, PT ;  /* 0x0000000877007c0c */ /* 0x000fe4000bfa6270 */
[----:B------:R-:W-:Y:S02]  /*4620*/  LOP3.LUT R119, R111, 0x14, RZ, 0xfc, !PT ;  /* 0x000000146f777812 */ /* 0x000fe400078efcff */
[----:B------:R-:W-:-:S02]  /*4630*/  LEA.HI R123, R0, 0xe, RZ, 0x1a ;  /* 0x0000000e007b7811 */ /* 0x000fc400078fd0ff */
[----:B------:R-:W-:Y:S02]  /*4640*/  ISETP.GE.AND P4, PT, R121, UR8, PT ;  /* 0x0000000879007c0c */ /* 0x000fe4000bf86270 */
[----:B------:R-:W-:Y:S02]  /*4650*/  ISETP.GE.AND P2, PT, R119, UR8, PT ;  /* 0x0000000877007c0c */ /* 0x000fe4000bf46270 */
[----:B------:R-:W-:Y:S02]  /*4660*/  ISETP.GE.AND P1, PT, R123, UR8, PT ;  /* 0x000000087b007c0c */ /* 0x000fe4000bf26270 */
[----:B------:R-:W-:Y:S01]  /*4670*/  LOP3.LUT R119, R111, 0x1c, RZ, 0xfc, !PT ;  /* 0x0000001c6f777812 */ /* 0x000fe200078efcff */
[C---:B------:R-:W-:Y:S01]  /*4680*/  IMAD.WIDE R44, R115.reuse, 0x2, R44 ;  /* 0x00000002732c7825 */ /* 0x040fe200078e022c */
[----:B------:R-:W-:Y:S02]  /*4690*/  PRMT R157, RZ, 0x7610, R157 ;  /* 0x00007610ff9d7816 */ /* 0x000fe4000000009d */
[----:B------:R-:W-:Y:S01]  /*46a0*/  PRMT R155, RZ, 0x7610, R155 ;  /* 0x00007610ff9b7816 */ /* 0x000fe2000000009b */
[----:B------:R-:W-:Y:S01]  /*46b0*/  IMAD.WIDE R90, R115, 0x2, R90 ;  /* 0x00000002735a7825 */ /* 0x000fe200078e025a */
[----:B------:R-:W-:-:S02]  /*46c0*/  ISETP.GE.AND P3, PT, R119, UR8, PT ;  /* 0x0000000877007c0c */ /* 0x000fc4000bf66270 */
[----:B------:R-:W-:Y:S01]  /*46d0*/  LEA.HI R119, R0, 0x1e, RZ, 0x1a ;  /* 0x0000001e00777811 */ /* 0x000fe200078fd0ff */
[----:B------:R-:W3:Y:S01]  /*46e0*/  @!P0 LDG.E.U16 R157, desc[UR22][R44.64] ;  /* 0x000000162c9d8981 */ /* 0x000ee2000c1e1500 */
[----:B------:R-:W-:Y:S01]  /*46f0*/  PRMT R139, RZ, 0x7610, R139 ;  /* 0x00007610ff8b7816 */ /* 0x000fe2000000008b */
[----:B------:R-:W-:Y:S01]  /*4700*/  IMAD.WIDE R78, R115, 0x2, R78 ;  /* 0x00000002734e7825 */ /* 0x000fe200078e024e */
[----:B------:R-:W-:Y:S01]  /*4710*/  ISETP.GE.AND P0, PT, R119, UR8, PT ;  /* 0x0000000877007c0c */ /* 0x000fe2000bf06270 */
[----:B------:R-:W3:Y:S01]  /*4720*/  @!P4 LDG.E.U16 R155, desc[UR22][R90.64] ;  /* 0x000000165a9bc981 */ /* 0x000ee2000c1e1500 */
[----:B------:R-:W-:Y:S02]  /*4730*/  ISETP.GE.AND P4, PT, R99, UR8, PT ;  /* 0x0000000863007c0c */ /* 0x000fe4000bf86270 */
[----:B------:R-:W-:Y:S01]  /*4740*/  LOP3.LUT R119, R111, 0x24, RZ, 0xfc, !PT ;  /* 0x000000246f777812 */ /* 0x000fe200078efcff */
[----:B------:R-:W-:Y:S01]  /*4750*/  IMAD.WIDE R112, R115, 0x2, R112 ;  /* 0x0000000273707825 */ /* 0x000fe200078e0270 */
[----:B------:R-:W-:Y:S01]  /*4760*/  PRMT R153, RZ, 0x7610, R153 ;  /* 0x00007610ff997816 */ /* 0x000fe20000000099 */
[----:B------:R-:W3:Y:S01]  /*4770*/  @!P1 LDG.E.U16 R139, desc[UR22][R78.64] ;  /* 0x000000164e8b9981 */ /* 0x000ee2000c1e1500 */
[----:B------:R-:W-:-:S02]  /*4780*/  ISETP.GE.AND P1, PT, R119, UR8, PT ;  /* 0x0000000877007c0c */ /* 0x000fc4000bf26270 */
[----:B------:R-:W-:Y:S01]  /*4790*/  LOP3.LUT R119, R111, 0x26, RZ, 0xfc, !PT ;  /* 0x000000266f777812 */ /* 0x000fe200078efcff */
[----:B------:R-:W-:Y:S01]  /*47a0*/  IMAD.WIDE R36, R115, 0x2, R36 ;  /* 0x0000000273247825 */ /* 0x000fe200078e0224 */
[----:B------:R-:W-:Y:S01]  /*47b0*/  PRMT R129, RZ, 0x7610, R129 ;  /* 0x00007610ff817816 */ /* 0x000fe20000000081 */
[----:B------:R-:W3:Y:S01]  /*47c0*/  @!P2 LDG.E.U16 R153, desc[UR22][R112.64] ;  /* 0x000000167099a981 */ /* 0x000ee2000c1e1500 */
[----:B------:R-:W-:Y:S02]  /*47d0*/  ISETP.GE.AND P2, PT, R119, UR8, PT ;  /* 0x0000000877007c0c */ /* 0x000fe4000bf46270 */
[----:B------:R-:W-:Y:S01]  /*47e0*/  LOP3.LUT R119, R111, 0x2c, RZ, 0xfc, !PT ;  /* 0x0000002c6f777812 */ /* 0x000fe200078efcff */
[----:B------:R-:W-:Y:S01]  /*47f0*/  IMAD.WIDE R30, R115, 0x2, R30 ;  /* 0x00000002731e7825 */ /* 0x000fe200078e021e */
[----:B------:R-:W-:Y:S01]  /*4800*/  PRMT R151, RZ, 0x7610, R151 ;  /* 0x00007610ff977816 */ /* 0x000fe20000000097 */
[----:B------:R-:W3:Y:S01]  /*4810*/  @!P4 LDG.E.U16 R129, desc[UR22][R36.64] ;  /* 0x000000162481c981 */ /* 0x000ee2000c1e1500 */
[----:B------:R-:W-:-:S02]  /*4820*/  ISETP.GE.AND P4, PT, R119, UR8, PT ;  /* 0x0000000877007c0c */ /* 0x000fc4000bf86270 */
[----:B------:R-:W-:Y:S01]  /*4830*/  LEA.HI R119, R0, 0x2e, RZ, 0x1a ;  /* 0x0000002e00777811 */ /* 0x000fe200078fd0ff */
[----:B------:R-:W-:Y:S01]  /*4840*/  IMAD.WIDE R80, R115, 0x2, R80 ;  /* 0x0000000273507825 */ /* 0x000fe200078e0250 */
[----:B------:R-:W-:Y:S01]  /*4850*/  PRMT R127, RZ, 0x7610, R127 ;  /* 0x00007610ff7f7816 */ /* 0x000fe2000000007f */
[----:B------:R-:W3:Y:S01]  /*4860*/  @!P3 LDG.E.U16 R151, desc[UR22][R30.64] ;  /* 0x000000161e97b981 */ /* 0x000ee2000c1e1500 */
[----:B------:R-:W-:Y:S02]  /*4870*/  ISETP.GE.AND P3, PT, R119, UR8, PT ;  /* 0x0000000877007c0c */ /* 0x000fe4000bf66270 */
[----:B------:R-:W-:Y:S02]  /*4880*/  LOP3.LUT R119, R111, 0x32, RZ, 0xfc, !PT ;  /* 0x000000326f777812 */ /* 0x000fe400078efcff */
[----:B------:R-:W3:Y:S02]  /*4890*/  @!P0 LDG.E.U16 R127, desc[UR22][R80.64] ;  /* 0x00000016507f8981 */ /* 0x000ee4000c1e1500 */
[----:B------:R-:W-:Y:S01]  /*48a0*/  ISETP.GE.AND P0, PT, R119, UR8, PT ;  /* 0x0000000877007c0c */ /* 0x000fe2000bf06270 */
[----:B------:R-:W-:Y:S01]  /*48b0*/  IMAD.WIDE R24, R115, 0x2, R24 ;  /* 0x0000000273187825 */ /* 0x000fe200078e0218 */
[----:B------:R-:W-:-:S02]  /*48c0*/  PRMT R149, RZ, 0x7610, R149 ;  /* 0x00007610ff957816 */ /* 0x000fc40000000095 */
[----:B------:R-:W-:Y:S01]  /*48d0*/  LOP3.LUT R119, R111, 0x34, RZ, 0xfc, !PT ;  /* 0x000000346f777812 */ /* 0x000fe200078efcff */
[C---:B------:R-:W-:Y:S01]  /*48e0*/  IMAD.WIDE R22, R115.reuse, 0x2, R22 ;  /* 0x0000000273167825 */ /* 0x040fe200078e0216 */
[----:B------:R-:W-:Y:S02]  /*48f0*/  PRMT R125, RZ, 0x7610, R125 ;  /* 0x00007610ff7d7816 */ /* 0x000fe4000000007d */
[----:B------:R-:W-:Y:S01]  /*4900*/  PRMT R147, RZ, 0x7610, R147 ;  /* 0x00007610ff937816 */ /* 0x000fe20000000093 */
[----:B------:R-:W3:Y:S01]  /*4910*/  @!P1 LDG.E.U16 R149, desc[UR22][R24.64] ;  /* 0x0000001618959981 */ /* 0x000ee2000c1e1500 */
[----:B------:R-:W-:Y:S01]  /*4920*/  PRMT R123, RZ, 0x7610, R123 ;  /* 0x00007610ff7b7816 */ /* 0x000fe2000000007b */
[----:B------:R-:W-:Y:S01]  /*4930*/  IMAD.WIDE R16, R115, 0x2, R16 ;  /* 0x0000000273107825 */ /* 0x000fe200078e0210 */
[----:B------:R-:W-:Y:S01]  /*4940*/  PRMT R161, RZ, 0x7610, R161 ;  /* 0x00007610ffa17816 */ /* 0x000fe200000000a1 */
[----:B------:R-:W3:Y:S01]  /*4950*/  @!P2 LDG.E.U16 R125, desc[UR22][R22.64] ;  /* 0x00000016167da981 */ /* 0x000ee2000c1e1500 */
[----:B------:R-:W-:Y:S01]  /*4960*/  ISETP.GE.AND P1, PT, R119, UR8, PT ;  /* 0x0000000877007c0c */ /* 0x000fe2000bf26270 */
[C---:B------:R-:W-:Y:S01]  /*4970*/  IMAD.WIDE R12, R115.reuse, 0x2, R12 ;  /* 0x00000002730c7825 */ /* 0x040fe200078e020c */
[----:B------:R-:W-:Y:S01]  /*4980*/  LEA.HI R119, R0, 0x3e, RZ, 0x1a ;  /* 0x0000003e00777811 */ /* 0x000fe200078fd0ff */
[----:B------:R-:W3:Y:S02]  /*4990*/  @!P4 LDG.E.U16 R147, desc[UR22][R16.64] ;  /* 0x000000161093c981 */ /* 0x000ee4000c1e1500 */
[----:B------:R-:W-:Y:S01]  /*49a0*/  IMAD.WIDE R82, R115, 0x2, R82 ;  /* 0x0000000273527825 */ /* 0x000fe200078e0252 */
[----:B------:R-:W-:Y:S01]  /*49b0*/  ISETP.GE.AND P2, PT, R119, UR8, PT ;  /* 0x0000000877007c0c */ /* 0x000fe2000bf46270 */
        /* <DEDUP_REMOVED lines=23> */
[----:B------:R-:W-:Y:S01]  /*4b30*/  BAR.SYNC.DEFER_BLOCKING 0x0 ;  /* 0x0000000000007b1d */ /* 0x000fe20000010000 */
[----:B------:R-:W-:-:S04]  /*4b40*/  LOP3.LUT R152, R0, 0x3f, RZ, 0xc0, !PT ;  /* 0x0000003f00987812 */ /* 0x000fc800078ec0ff */
[----:B------:R-:W-:Y:S01]  /*4b50*/  ISETP.GE.AND P0, PT, R152, UR8, PT ;  /* 0x0000000898007c0c */ /* 0x000fe2000bf06270 */
[----:B------:R-:W-:Y:S01]  /*4b60*/  IMAD.WIDE R70, R117, 0x2, R70 ;  /* 0x0000000275467825 */ /* 0x000fe200078e0246 */
[----:B------:R-:W-:-:S03]  /*4b70*/  PRMT R152, RZ, 0x7610, R152 ;  /* 0x00007610ff987816 */ /* 0x000fc60000000098 */
[----:B------:R-:W-:Y:S01]  /*4b80*/  IMAD.WIDE R62, R117, 0x2, R62 ;  /* 0x00000002753e7825 */ /* 0x000fe200078e023e */
[----:B------:R-:W-:-:S03]  /*4b90*/  PRMT R154, RZ, 0x7610, R154 ;  /* 0x00007610ff9a7816 */ /* 0x000fc6000000009a */
[----:B------:R-:W-:-:S04]  /*4ba0*/  IMAD.WIDE R54, R117, 0x2, R54 ;  /* 0x0000000275367825 */ /* 0x000fc800078e0236 */
[----:B------:R-:W-:-:S04]  /*4bb0*/  IMAD.WIDE R42, R117, 0x2, R42 ;  /* 0x00000002752a7825 */ /* 0x000fc800078e022a */
[----:B------:R-:W-:-:S04]  /*4bc0*/  IMAD.WIDE R72, R117, 0x2, R72 ;  /* 0x0000000275487825 */ /* 0x000fc800078e0248 */
[----:B------:R-:W-:-:S04]  /*4bd0*/  IMAD.WIDE R64, R117, 0x2, R64 ;  /* 0x0000000275407825 */ /* 0x000fc800078e0240 */
[----:B------:R-:W-:-:S04]  /*4be0*/  IMAD.WIDE R56, R117, 0x2, R56 ;  /* 0x0000000275387825 */ /* 0x000fc800078e0238 */
[----:B------:R-:W-:-:S04]  /*4bf0*/  IMAD.WIDE R46, R117, 0x2, R46 ;  /* 0x00000002752e7825 */ /* 0x000fc800078e022e */
[----:B------:R-:W-:-:S04]  /*4c00*/  IMAD.WIDE R74, R117, 0x2, R74 ;  /* 0x00000002754a7825 */ /* 0x000fc800078e024a */
[C---:B------:R-:W-:Y:S01]  /*4c10*/  IMAD.WIDE R66, R117.reuse, 0x2, R66 ;  /* 0x0000000275427825 */ /* 0x040fe200078e0242 */
[----:B------:R-:W3:Y:S03]  /*4c20*/  @!P0 LDG.E.U16 R152, desc[UR22][R74.64] ;  /* 0x000000164a988981 */ /* 0x000ee6000c1e1500 */
[----:B------:R-:W-:-:S04]  /*4c30*/  IMAD.WIDE R58, R117, 0x2, R58 ;  /* 0x00000002753a7825 */ /* 0x000fc800078e023a */
[----:B------:R-:W-:-:S04]  /*4c40*/  IMAD.WIDE R50, R117, 0x2, R50 ;  /* 0x0000000275327825 */ /* 0x000fc800078e0232 */
[----:B------:R-:W-:-:S04]  /*4c50*/  IMAD.WIDE R76, R117, 0x2, R76 ;  /* 0x00000002754c7825 */ /* 0x000fc800078e024c */
[C---:B------:R-:W-:Y:S01]  /*4c60*/  IMAD.WIDE R68, R117.reuse, 0x2, R68 ;  /* 0x0000000275447825 */ /* 0x040fe200078e0244 */
[----:B------:R-:W3:Y:S03]  /*4c70*/  @!P0 LDG.E.U16 R154, desc[UR22][R76.64] ;  /* 0x000000164c9a8981 */ /* 0x000ee6000c1e1500 */
[----:B------:R-:W-:-:S04]  /*4c80*/  IMAD.WIDE R60, R117, 0x2, R60 ;  /* 0x00000002753c7825 */ /* 0x000fc800078e023c */
[----:B------:R-:W-:Y:S01]  /*4c90*/  IMAD.WIDE R52, R117, 0x2, R52 ;  /* 0x0000000275347825 */ /* 0x000fe200078e0234 */
[----:B--2---:R0:W-:Y:S02]  /*4ca0*/  STS.U16 [R101+UR13+0x2000], R106 ;  /* 0x0020006a65007988 */ /* 0x0041e4000800040d */
[----:B0-----:R-:W-:Y:S02]  /*4cb0*/  PRMT R106, RZ, 0x7610, R106 ;  /* 0x00007610ff6a7816 */ /* 0x001fe4000000006a */
[----:B----4-:R0:W-:Y:S04]  /*4cc0*/  STS.U16 [R101+UR13+0x2400], R150 ;  /* 0x0024009665007988 */ /* 0x0101e8000800040d */
[----:B-----5:R1:W-:Y:S04]  /*4cd0*/  STS.U16 [R101+UR13+0x2800], R148 ;  /* 0x0028009465007988 */ /* 0x0203e8000800040d */
[----:B------:R-:W2:Y:S01]  /*4ce0*/  @!P0 LDG.E.U16 R106, desc[UR22][R54.64] ;  /* 0x00000016366a8981 */ /* 0x000ea2000c1e1500 */
[----:B0-----:R-:W-:-:S03]  /*4cf0*/  PRMT R150, RZ, 0x7610, R150 ;  /* 0x00007610ff967816 */ /* 0x001fc60000000096 */
[----:B---3--:R-:W-:Y:S01]  /*4d00*/  STS.U16 [R101+UR13+0x3000], R144 ;  /* 0x0030009065007988 */ /* 0x008fe2000800040d */
[----:B-1----:R-:W-:-:S03]  /*4d10*/  PRMT R148, RZ, 0x7610, R148 ;  /* 0x00007610ff947816 */ /* 0x002fc60000000094 */
[----:B------:R0:W-:Y:S04]  /*4d20*/  STS.U16 [R101+UR13+0x2c00], R102 ;  /* 0x002c006665007988 */ /* 0x0001e8000800040d */
[----:B------:R1:W-:Y:S04]  /*4d30*/  STS.U16 [R101+UR13+0x3400], R146 ;  /* 0x0034009265007988 */ /* 0x0003e8000800040d */
[----:B------:R3:W-:Y:S01]  /*4d40*/  STS.U16 [R101+UR13+0x3800], R104 ;  /* 0x0038006865007988 */ /* 0x0007e2000800040d */
[----:B0-----:R-:W-:Y:S02]  /*4d50*/  PRMT R102, RZ, 0x7610, R102 ;  /* 0x00007610ff667816 */ /* 0x001fe40000000066 */
[----:B------:R-:W-:Y:S01]  /*4d60*/  PRMT R144, RZ, 0x7610, R144 ;  /* 0x00007610ff907816 */ /* 0x000fe20000000090 */
[----:B------:R-:W4:Y:S01]  /*4d70*/  @!P0 LDG.E.U16 R148, desc[UR22][R70.64] ;  /* 0x0000001646948981 */ /* 0x000f22000c1e1500 */
[----:B-1----:R-:W-:-:S03]  /*4d80*/  PRMT R146, RZ, 0x7610, R146 ;  /* 0x00007610ff927816 */ /* 0x002fc60000000092 */
[----:B------:R-:W5:Y:S04]  /*4d90*/  @!P0 LDG.E.U16 R102, desc[UR22][R42.64] ;  /* 0x000000162a668981 */ /* 0x000f68000c1e1500 */
[----:B------:R0:W-:Y:S04]  /*4da0*/  STS.U16 [R101+UR13+0x3c00], R110 ;  /* 0x003c006e65007988 */ /* 0x0001e8000800040d */
[----:B------:R1:W-:Y:S01]  /*4db0*/  STS.U16 [R100+UR13+0x2500], R140 ;  /* 0x0025008c64007988 */ /* 0x0003e2000800040d */
[----:B---3--:R-:W-:-:S03]  /*4dc0*/  PRMT R104, RZ, 0x7610, R104 ;  /* 0x00007610ff687816 */ /* 0x008fc60000000068 */
[----:B------:R3:W-:Y:S01]  /*4dd0*/  STS.U16 [R100+UR13+0x2100], R142 ;  /* 0x0021008e64007988 */ /* 0x0007e2000800040d */
[----:B0-----:R-:W-:-:S03]  /*4de0*/  PRMT R110, RZ, 0x7610, R110 ;  /* 0x00007610ff6e7816 */ /* 0x001fc6000000006e */
[----:B------:R0:W-:Y:S01]  /*4df0*/  STS.U16 [R100+UR13+0x2900], R163 ;  /* 0x002900a364007988 */ /* 0x0001e2000800040d */
[----:B-1----:R-:W-:-:S03]  /*4e00*/  PRMT R140, RZ, 0x7610, R140 ;  /* 0x00007610ff8c7816 */ /* 0x002fc6000000008c */
[----:B------:R1:W-:Y:S01]  /*4e10*/  STS.U16 [R100+UR13+0x3100], R114 ;  /* 0x0031007264007988 */ /* 0x0003e2000800040d */
[----:B---3--:R-:W-:-:S03]  /*4e20*/  PRMT R142, RZ, 0x7610, R142 ;  /* 0x00007610ff8e7816 */ /* 0x008fc6000000008e */
[----:B------:R3:W-:Y:S01]  /*4e30*/  STS.U16 [R100+UR13+0x3500], R165 ;  /* 0x003500a564007988 */ /* 0x0007e2000800040d */
[----:B0-----:R-:W-:-:S03]  /*4e40*/  PRMT R163, RZ, 0x7610, R163 ;  /* 0x00007610ffa37816 */ /* 0x001fc600000000a3 */
[----:B------:R0:W-:Y:S01]  /*4e50*/  STS.U16 [R100+UR13+0x2d00], R138 ;  /* 0x002d008a64007988 */ /* 0x0001e2000800040d */
[----:B-1----:R-:W-:-:S03]  /*4e60*/  PRMT R114, RZ, 0x7610, R114 ;  /* 0x00007610ff727816 */ /* 0x002fc60000000072 */
[----:B------:R-:W5:Y:S01]  /*4e70*/  @!P0 LDG.E.U16 R140, desc[UR22][R62.64] ;  /* 0x000000163e8c8981 */ /* 0x000f62000c1e1500 */
[----:B---3--:R-:W-:-:S03]  /*4e80*/  PRMT R165, RZ, 0x7610, R165 ;  /* 0x00007610ffa57816 */ /* 0x008fc600000000a5 */
[----:B------:R-:W3:Y:S01]  /*4e90*/  @!P0 LDG.E.U16 R163, desc[UR22][R46.64] ;  /* 0x000000162ea38981 */ /* 0x000ee2000c1e1500 */
[----:B0-----:R-:W-:-:S03]  /*4ea0*/  PRMT R138, RZ, 0x7610, R138 ;  /* 0x00007610ff8a7816 */ /* 0x001fc6000000008a */
[----:B------:R-:W3:Y:S04]  /*4eb0*/  @!P0 LDG.E.U16 R110, desc[UR22][R56.64] ;  /* 0x00000016386e8981 */ /* 0x000ee8000c1e1500 */
        /* <DEDUP_REMOVED lines=26> */
[----:B------:R-:W-:-:S04]  /*5060*/  ULEA UR10, UR20, UR13, 0x3 ;  /* 0x0000000d140a7291 */ /* 0x000fc8000f8e18ff */
[----:B------:R-:W-:Y:S01]  /*5070*/  UIADD3 UR10, UPT, UPT, UR10, 0x6000, URZ ;  /* 0x000060000a0a7890 */ /* 0x000fe2000fffe0ff */
[----:B--2---:R0:W-:Y:S04]  /*5080*/  STS.U16 [R101+UR13+0x5400], R106 ;  /* 0x0054006a65007988 */ /* 0x0041e8000800040d */
[----:B----4-:R0:W-:Y:S04]  /*5090*/  STS.U16 [R101+UR13+0x5c00], R148 ;  /* 0x005c009465007988 */ /* 0x0101e8000800040d */
[----:B-----5:R0:W-:Y:S04]  /*50a0*/  STS.U16 [R101+UR13+0x5000], R102 ;  /* 0x0050006665007988 */ /* 0x0201e8000800040d */
[----:B------:R0:W-:Y:S04]  /*50b0*/  STS.U16 [R101+UR13+0x5800], R140 ;  /* 0x0058008c65007988 */ /* 0x0001e8000800040d */
[----:B---3--:R0:W-:Y:S04]  /*50c0*/  STS.U16 [R100+UR13+0x5100], R163 ;  /* 0x005100a364007988 */ /* 0x0081e8000800040d */
        /* <DEDUP_REMOVED lines=11> */
[----:B------:R1:W-:Y:S06]  /*5180*/  MEMBAR.ALL.CTA ;  /* 0x0000000000007992 */ /* 0x0003ec0000008000 */
[----:B-1----:R-:W1:Y:S02]  /*5190*/  FENCE.VIEW.ASYNC.S ;  /* 0x00000000000073c6 */ /* 0x002e640000000000 */
[----:B-1----:R-:W-:Y:S06]  /*51a0*/  BAR.SYNC.DEFER_BLOCKING 0x0 ;  /* 0x0000000000007b1d */ /* 0x002fec0000010000 */
[----:B------:R-:W-:Y:S05]  /*51b0*/  BRA.U UP1, `(.L_x_9) ;  /* 0x00000001014c7547 */ /* 0x000fea000b800000 */
[----:B------:R-:W-:Y:S01]  /*51c0*/  UMOV UR15, 0x40004040 ;  /* 0x40004040000f7882 */ /* 0x000fe20000000000 */
        /* <DEDUP_REMOVED lines=9> */
[----:B------:R1:W-:Y:S01]  /*5260*/  UTCHMMA gdesc[UR14], gdesc[UR16], tmem[UR12], tmem[UR18], idesc[UR19], UPT ;  /* 0x00ff12100e0075ea */ /* 0x0003e2000b80000c */
        /* <DEDUP_REMOVED lines=8> */
.L_x_9:
[----:B------:R-:W-:Y:S02]  /*52f0*/  UIADD3 UR20, UPT, UPT, UR20, 0x1, URZ ;  /* 0x0000000114147890 */ /* 0x000fe4000fffe0ff */
[----:B------:R-:W-:Y:S02]  /*5300*/  UIADD3 UR11, UPT, UPT, UR11, -0x1, URZ ;  /* 0xffffffff0b0b7890 */ /* 0x000fe4000fffe0ff */
[----:B------:R-:W-:Y:S02]  /*5310*/  UISETP.GT.AND UP2, UPT, UR20, 0x1, UPT ;  /* 0x000000011400788c */ /* 0x000fe4000bf44270 */
[----:B------:R-:W-:Y:S02]  /*5320*/  UIADD3 UR8, UPT, UPT, UR8, -0x40, URZ ;  /* 0xffffffc008087890 */ /* 0x000fe4000fffe0ff */
[----:B-1----:R-:W-:Y:S02]  /*5330*/  USEL UR4, URZ, 0x1, !UP2 ;  /* 0x00000001ff047887 */ /* 0x002fe4000d000000 */
[----:B------:R-:W-:-:S02]  /*5340*/  USEL UR20, UR20, URZ, !UP2 ;  /* 0x000000ff14147287 */ /* 0x000fc4000d000000 */
[----:B------:R-:W-:Y:S02]  /*5350*/  UISETP.NE.U32.AND UP2, UPT, UR11, URZ, UPT ;  /* 0x000000ff0b00728c */ /* 0x000fe4000bf45070 */
[----:B------:R-:W-:-:S03]  /*5360*/  ULOP3.LUT UR6, UR5, UR4, URZ, 0x3c, !UPT ;  /* 0x0000000405067292 */ /* 0x000fc6000f8e3cff */
[----:B------:R-:W-:-:S04]  /*5370*/  UMOV UR4, UR5 ;  /* 0x0000000500047c82 */ /* 0x000fc80008000000 */
[----:B------:R-:W-:Y:S01]  /*5380*/  UMOV UR5, UR6 ;  /* 0x0000000600057c82 */ /* 0x000fe20008000000 */
[----:B------:R-:W-:Y:S05]  /*5390*/  BRA.U UP2, `(.L_x_10) ;  /* 0xffffffed026c7547 */ /* 0x000fea000b83ffff */
.L_x_7:
[----:B------:R-:W-:-:S09]  /*53a0*/  UISETP.GE.AND UP1, UPT, UR28, 0x40, UPT ;  /* 0x000000401c00788c */ /* 0x000fd2000bf26270 */
[----:B------:R-:W-:Y:S05]  /*53b0*/  BRA.U !UP1, `(.L_x_11) ;  /* 0x0000000109107547 */ /* 0x000fea000b800000 */
[----:B------:R-:W-:-:S06]  /*53c0*/  USHF.L.U32 UR4, UR4, 0x1f, URZ ;  /* 0x0000001f04047899 */ /* 0x000fcc00080006ff */
[----:B------:R-:W-:-:S04]  /*53d0*/  IMAD.U32 R2, RZ, RZ, UR4 ;  /* 0x00000004ff027e24 */ /* 0x000fc8000f8e00ff */
[----:B------:R-:W1:Y:S02]  /*53e0*/  SYNCS.PHASECHK.TRANS64.TRYWAIT P0, [UR10], R2 ;  /* 0x00000002ff0075a7 */ /* 0x000e64000800110a */
[----:B-1----:R-:W-:Y:S05]  /*53f0*/  @!P0 BRA `(.L_x_12) ;  /* 0x0000000800ac8947 */ /* 0x002fea0003800000 */
.L_x_11:
[----:B------:R-:W-:Y:S01]  /*5400*/  BAR.SYNC.DEFER_BLOCKING 0x0 ;  /* 0x0000000000007b1d */ /* 0x000fe20000010000 */
[C---:B------:R-:W-:Y:S01]  /*5410*/  LOP3.LUT P0, RZ, R0.reuse, 0x7f, RZ, 0xc0, !PT ;  /* 0x0000007f00ff7812 */ /* 0x040fe2000780c0ff */
[C---:B------:R-:W-:Y:S02]  /*5420*/  IMAD.SHL.U32 R20, R0.reuse, 0x80, RZ ;  /* 0x0000008000147824 */ /* 0x040fe400078e00ff */
[C---:B------:R-:W-:Y:S02]  /*5430*/  IMAD.SHL.U32 R2, R0.reuse, 0x10, RZ ;  /* 0x0000001000027824 */ /* 0x040fe400078e00ff */
[----:B------:R-:W-:Y:S01]  /*5440*/  IMAD.SHL.U32 R3, R0, 0x8, RZ ;  /* 0x0000000800037824 */ /* 0x000fe200078e00ff */
[----:B------:R-:W-:Y:S01]  /*5450*/  LOP3.LUT R21, R20, 0x800, RZ, 0xc0, !PT ;  /* 0x0000080014157812 */ /* 0x000fe200078ec0ff */
[----:B------:R-:W1:Y:S01]  /*5460*/  LDC R29, c[0x0][0x3b8] ;  /* 0x0000ee00ff1d7b82 */ /* 0x000e620000000800 */
[----:B------:R-:W-:Y:S01]  /*5470*/  LOP3.LUT R0, R2, 0xf0, RZ, 0xc0, !PT ;  /* 0x000000f002007812 */ /* 0x000fe200078ec0ff */
[----:B------:R-:W2:Y:S01]  /*5480*/  LDCU UR4, c[0x0][0x3b4] ;  /* 0x00007680ff0477ac */ /* 0x000ea20008000800 */
[----:B------:R-:W-:-:S02]  /*5490*/  LOP3.LUT R3, R3, 0x300, RZ, 0xc0, !PT ;  /* 0x0000030003037812 */ /* 0x000fc400078ec0ff */
[----:B------:R-:W-:-:S05]  /*54a0*/  IADD3 R0, PT, PT, R0, UR13, R21 ;  /* 0x0000000d00007c10 */ /* 0x000fca000fffe015 */
[----:B------:R-:W-:Y:S01]  /*54b0*/  IMAD.IADD R28, R3, 0x1, R0 ;  /* 0x00000001031c7824 */ /* 0x000fe200078e0200 */
[----:B------:R-:W3:Y:S02]  /*54c0*/  @!P0 SYNCS.CCTL.IV [UR13+0x6000] ;  /* 0x00600000ff0089b1 */ /* 0x000ee4000800000d */
[----:B---3--:R-:W-:Y:S01]  /*54d0*/  BAR.SYNC.DEFER_BLOCKING 0x0 ;  /* 0x0000000000007b1d */ /* 0x008fe20000010000 */
[----:B--2---:R-:W-:Y:S02]  /*54e0*/  IMAD R0, R97, UR4, RZ ;  /* 0x0000000461007c24 */ /* 0x004fe4000f8e02ff */
[----:B-1----:R-:W-:-:S03]  /*54f0*/  IMAD R3, R96, R29, RZ ;  /* 0x0000001d60037224 */ /* 0x002fc600078e02ff */
[----:B------:R-:W-:Y:S01]  /*5500*/  LDTM.16dp32bit_t0_t15.x16 R4, tmem[UR9] ;  /* 0x00000009000479ee */ /* 0x000fe20008a00000 */
[----:B------:R-:W1:Y:S01]  /*5510*/  LDTM.16dp32bit_t16_t31.x16 R4, tmem[UR9+0x10] ;  /* 0x00001009000479ee */ /* 0x000e620008a20000 */
[----:B------:R-:W2:Y:S01]  /*5520*/  LDCU.128 UR8, c[0x0][0x390] ;  /* 0x00007200ff0877ac */ /* 0x000ea20008000c00 */
[----:B------:R-:W3:Y:S01]  /*5530*/  @!P0 SYNCS.CCTL.IV [UR13+0x6008] ;  /* 0x00600800ff0089b1 */ /* 0x000ee2000800000d */
[----:B------:R-:W-:Y:S01]  /*5540*/  NOP ;  /* 0x0000000000007918 */ /* 0x000fe20000000000 */
[----:B--2---:R-:W-:-:S04]  /*5550*/  ISETP.GE.AND P0, PT, R97, UR10, PT ;  /* 0x0000000a61007c0c */ /* 0x004fc8000bf06270 */
[----:B------:R-:W-:Y:S02]  /*5560*/  ISETP.LT.AND P3, PT, R96, UR11, !P0 ;  /* 0x0000000b60007c0c */ /* 0x000fe4000c761270 */
[----:B-1----:R-:W-:Y:S02]  /*5570*/  F2FP.F16.F32.PACK_AB R20, R6, R4 ;  /* 0x000000040614723e */ /* 0x002fe400000000ff */
[----:B------:R-:W-:Y:S02]  /*5580*/  F2FP.F16.F32.PACK_AB R24, R7, R5 ;  /* 0x000000050718723e */ /* 0x000fe400000000ff */
[----:B------:R-:W-:Y:S02]  /*5590*/  F2FP.F16.F32.PACK_AB R21, R10, R8 ;  /* 0x000000080a15723e */ /* 0x000fe400000000ff */
[----:B------:R-:W-:Y:S02]  /*55a0*/  F2FP.F16.F32.PACK_AB R25, R11, R9 ;  /* 0x000000090b19723e */ /* 0x000fe400000000ff */
[----:B------:R-:W-:-:S02]  /*55b0*/  F2FP.F16.F32.PACK_AB R22, R14, R12 ;  /* 0x0000000c0e16723e */ /* 0x000fc400000000ff */
[----:B------:R-:W-:Y:S02]  /*55c0*/  F2FP.F16.F32.PACK_AB R23, R18, R16 ;  /* 0x000000101217723e */ /* 0x000fe400000000ff */
[----:B------:R-:W-:Y:S02]  /*55d0*/  F2FP.F16.F32.PACK_AB R26, R15, R13 ;  /* 0x0000000d0f1a723e */ /* 0x000fe400000000ff */
[----:B------:R-:W-:Y:S01]  /*55e0*/  F2FP.F16.F32.PACK_AB R27, R19, R17 ;  /* 0x00000011131b723e */ /* 0x000fe200000000ff */
[----:B---3--:R1:W-:Y:S01]  /*55f0*/  STS.128 [R28], R20 ;  /* 0x000000141c007388 */ /* 0x0083e20000000c00 */
[----:B------:R-:W-:Y:S02]  /*5600*/  LOP3.LUT R9, R2, 0x7f0, RZ, 0xc0, !PT ;  /* 0x000007f002097812 */ /* 0x000fe400078ec0ff */
[----:B------:R-:W-:Y:S01]  /*5610*/  LEA R19, P1, R0, UR8, 0x1 ;  /* 0x0000000800137c11 */ /* 0x000fe2000f8208ff */
[----:B------:R-:W-:Y:S01]  /*5620*/  STS.128 [R28+0x400], R24 ;  /* 0x000400181c007388 */ /* 0x000fe20000000c00 */
[----:B------:R-:W-:Y:S01]  /*5630*/  BAR.SYNC.DEFER_BLOCKING 0x0 ;  /* 0x0000000000007b1d */ /* 0x000fe20000010000 */
[----:B------:R-:W-:-:S02]  /*5640*/  ISETP.LT.AND P6, PT, R116, UR11, !P0 ;  /* 0x0000000b74007c0c */ /* 0x000fc4000c7c1270 */
[----:B------:R-:W-:Y:S02]  /*5650*/  ISETP.LT.AND P5, PT, R118, UR11, !P0 ;  /* 0x0000000b76007c0c */ /* 0x000fe4000c7a1270 */
[----:B------:R-:W-:Y:S02]  /*5660*/  ISETP.LT.AND P2, PT, R120, UR11, !P0 ;  /* 0x0000000b78007c0c */ /* 0x000fe4000c741270 */
[----:B-1----:R-:W-:Y:S01]  /*5670*/  LEA.HI.X.SX32 R21, R0, UR9, 0x1, P1 ;  /* 0x0000000900157c11 */ /* 0x002fe200088f0eff */
[----:B------:R-:W-:Y:S01]  /*5680*/  IMAD R0, R29, 0x2, R3 ;  /* 0x000000021d007824 */ /* 0x000fe200078e0203 */
[----:B------:R-:W-:-:S03]  /*5690*/  LEA R2, P1, R3, R19, 0x1 ;  /* 0x0000001303027211 */ /* 0x000fc600078208ff */
[----:B------:R-:W-:Y:S01]  /*56a0*/  IMAD R8, R29, 0x2, R0 ;  /* 0x000000021d087824 */ /* 0x000fe200078e0200 */
[----:B------:R-:W-:Y:S02]  /*56b0*/  LEA.HI.X.SX32 R3, R3, R21, 0x1, P1 ;  /* 0x0000001503037211 */ /* 0x000fe400008f0eff */
[----:B------:R-:W-:Y:S02]  /*56c0*/  LEA R12, P4, R0, R19, 0x1 ;  /* 0x00000013000c7211 */ /* 0x000fe400078808ff */
[----:B------:R-:W-:Y:S02]  /*56d0*/  ISETP.LT.AND P1, PT, R122, UR11, !P0 ;  /* 0x0000000b7a007c0c */ /* 0x000fe4000c721270 */
[----:B------:R-:W-:Y:S01]  /*56e0*/  LEA.HI.X.SX32 R13, R0, R21, 0x1, P4 ;  /* 0x00000015000d7211 */ /* 0x000fe200020f0eff */
[----:B------:R-:W-:Y:S01]  /*56f0*/  IMAD R0, R29, 0x2, R8 ;  /* 0x000000021d007824 */ /* 0x000fe200078e0208 */
[----:B------:R-:W-:Y:S01]  /*5700*/  ISETP.LT.AND P4, PT, R124, UR11, !P0 ;  /* 0x0000000b7c007c0c */ /* 0x000fe2000c781270 */
[----:B------:R-:W1:Y:S04]  /*5710*/  LDS.128 R4, [R9+UR13] ;  /* 0x0000000d09047984 */ /* 0x000e680008000c00 */
[----:B-1----:R1:W-:Y:S01]  /*5720*/  @P3 STG.E.U16 desc[UR22][R2.64], R4 ;  /* 0x0000000402003986 */ /* 0x0023e2000c101516 */
[----:B------:R-:W-:-:S02]  /*5730*/  LEA R14, P3, R8, R19, 0x1 ;  /* 0x00000013080e7211 */ /* 0x000fc400078608ff */
[----:B------:R-:W-:Y:S02]  /*5740*/  PRMT R17, R4, 0x7632, R17 ;  /* 0x0000763204117816 */ /* 0x000fe40000000011 */
[----:B------:R-:W-:Y:S02]  /*5750*/  LEA.HI.X.SX32 R15, R8, R21, 0x1, P3 ;  /* 0x00000015080f7211 */ /* 0x000fe400018f0eff */
[----:B------:R-:W2:Y:S01]  /*5760*/  LDS.128 R8, [R9+UR13+0x800] ;  /* 0x0008000d09087984 */ /* 0x000ea20008000c00 */
[----:B------:R-:W-:-:S03]  /*5770*/  ISETP.LT.AND P3, PT, R126, UR11, !P0 ;  /* 0x0000000b7e007c0c */ /* 0x000fc6000c761270 */
[----:B------:R3:W-:Y:S01]  /*5780*/  @P6 STG.E.U16 desc[UR22][R12.64], R17 ;  /* 0x000000110c006986 */ /* 0x0007e2000c101516 */
[----:B-1----:R-:W-:Y:S01]  /*5790*/  IMAD R3, R29, 0x2, R0 ;  /* 0x000000021d037824 */ /* 0x002fe200078e0200 */
[CC--:B------:R-:W-:Y:S02]  /*57a0*/  LEA R16, P6, R0.reuse, R19.reuse, 0x1 ;  /* 0x0000001300107211 */ /* 0x0c0fe400078c08ff */
[----:B------:R1:W-:Y:S02]  /*57b0*/  @P5 STG.E.U16 desc[UR22][R14.64], R5 ;  /* 0x000000050e005986 */ /* 0x0003e4000c101516 */
[----:B------:R-:W-:Y:S02]  /*57c0*/  LEA R2, P5, R3, R19, 0x1 ;  /* 0x0000001303027211 */ /* 0x000fe400078a08ff */
[-C--:B---3--:R-:W-:Y:S01]  /*57d0*/  LEA.HI.X.SX32 R17, R0, R21.reuse, 0x1, P6 ;  /* 0x0000001500117211 */ /* 0x088fe200030f0eff */
[----:B------:R-:W-:Y:S01]  /*57e0*/  IMAD R0, R29, 0x2, R3 ;  /* 0x000000021d007824 */ /* 0x000fe200078e0203 */
[----:B------:R-:W-:-:S02]  /*57f0*/  LEA.HI.X.SX32 R3, R3, R21, 0x1, P5 ;  /* 0x0000001503037211 */ /* 0x000fc400028f0eff */
[----:B-1----:R-:W-:Y:S01]  /*5800*/  PRMT R15, R5, 0x7632, R15 ;  /* 0x00007632050f7816 */ /* 0x002fe2000000000f */
[C---:B------:R-:W-:Y:S01]  /*5810*/  IMAD R13, R29.reuse, 0x2, R0 ;  /* 0x000000021d0d7824 */ /* 0x040fe200078e0200 */
[----:B------:R-:W-:Y:S02]  /*5820*/  LEA R4, P5, R0, R19, 0x1 ;  /* 0x0000001300047211 */ /* 0x000fe400078a08ff */
[----:B------:R-:W-:Y:S01]  /*5830*/  ISETP.LT.AND P6, PT, R128, UR11, !P0 ;  /* 0x0000000b80007c0c */ /* 0x000fe2000c7c1270 */
[----:B------:R1:W-:Y:S01]  /*5840*/  @P2 STG.E.U16 desc[UR22][R16.64], R15 ;  /* 0x0000000f10002986 */ /* 0x0003e2000c101516 */
[----:B------:R-:W-:Y:S01]  /*5850*/  LEA.HI.X.SX32 R5, R0, R21, 0x1, P5 ;  /* 0x0000001500057211 */ /* 0x000fe200028f0eff */
[----:B------:R-:W-:Y:S01]  /*5860*/  IMAD R0, R29, 0x2, R13 ;  /* 0x000000021d007824 */ /* 0x000fe200078e020d */
[----:B------:R-:W-:Y:S01]  /*5870*/  LEA R12, P5, R13, R19, 0x1 ;  /* 0x000000130d0c7211 */ /* 0x000fe200078a08ff */
[----:B------:R3:W-:Y:S01]  /*5880*/  @P1 STG.E.U16 desc[UR22][R2.64], R6 ;  /* 0x0000000602001986 */ /* 0x0007e2000c101516 */
[----:B------:R-:W-:-:S02]  /*5890*/  ISETP.LT.AND P2, PT, R130, UR11, !P0 ;  /* 0x0000000b82007c0c */ /* 0x000fc4000c741270 */
[----:B------:R-:W-:Y:S02]  /*58a0*/  LEA.HI.X.SX32 R13, R13, R21, 0x1, P5 ;  /* 0x000000150d0d7211 */ /* 0x000fe400028f0eff */
[----:B------:R-:W-:Y:S02]  /*58b0*/  ISETP.LT.AND P1, PT, R131, UR11, !P0 ;  /* 0x0000000b83007c0c */ /* 0x000fe4000c721270 */
[----:B------:R-:W-:Y:S01]  /*58c0*/  ISETP.LT.AND P5, PT, R132, UR11, !P0 ;  /* 0x0000000b84007c0c */ /* 0x000fe2000c7a1270 */
[----:B-1----:R-:W-:Y:S01]  /*58d0*/  IMAD R16, R29, 0x2, R0 ;  /* 0x000000021d107824 */ /* 0x002fe200078e0200 */
[----:B---3--:R-:W-:-:S05]  /*58e0*/  PRMT R3, R6, 0x7632, R3 ;  /* 0x0000763206037816 */ /* 0x008fca0000000003 */
[----:B------:R1:W-:Y:S01]  /*58f0*/  @P4 STG.E.U16 desc[UR22][R4.64], R3 ;  /* 0x0000000304004986 */ /* 0x0003e2000c101516 */
[----:B------:R-:W-:-:S03]  /*5900*/  LEA R14, P4, R0, R19, 0x1 ;  /* 0x00000013000e7211 */ /* 0x000fc600078808ff */
[----:B------:R2:W-:Y:S01]  /*5910*/  @P3 STG.E.U16 desc[UR22][R12.64], R7 ;  /* 0x000000070c003986 */ /* 0x0005e2000c101516 */
[----:B------:R-:W-:Y:S01]  /*5920*/  LEA.HI.X.SX32 R15, R0, R21, 0x1, P4 ;  /* 0x00000015000f7211 */ /* 0x000fe200020f0eff */
[----:B------:R-:W-:Y:S01]  /*5930*/  IMAD R0, R29, 0x2, R16 ;  /* 0x000000021d007824 */ /* 0x000fe200078e0210 */
[C---:B------:R-:W-:Y:S02]  /*5940*/  LEA R2, P3, R16.reuse, R19, 0x1 ;  /* 0x0000001310027211 */ /* 0x040fe400078608ff */
[----:B------:R-:W-:Y:S01]  /*5950*/  ISETP.LT.AND P4, PT, R133, UR11, !P0 ;  /* 0x0000000b85007c0c */ /* 0x000fe2000c781270 */
[----:B------:R-:W-:Y:S01]  /*5960*/  IMAD R17, R29, 0x2, R0 ;  /* 0x000000021d117824 */ /* 0x000fe200078e0200 */
[----:B-1----:R-:W-:Y:S02]  /*5970*/  PRMT R5, R7, 0x7632, R5 ;  /* 0x0000763207057816 */ /* 0x002fe40000000005 */
[----:B------:R-:W-:Y:S02]  /*5980*/  LEA.HI.X.SX32 R3, R16, R21, 0x1, P3 ;  /* 0x0000001510037211 */ /* 0x000fe400018f0eff */
[----:B--2---:R-:W-:Y:S01]  /*5990*/  PRMT R7, R8, 0x7632, R7 ;  /* 0x0000763208077816 */ /* 0x004fe20000000007 */
[----:B------:R1:W-:Y:S01]  /*59a0*/  @P6 STG.E.U16 desc[UR22][R14.64], R5 ;  /* 0x000000050e006986 */ /* 0x0003e2000c101516 */
[----:B------:R-:W-:-:S02]  /*59b0*/  LEA R4, P6, R0, R19, 0x1 ;  /* 0x0000001300047211 */ /* 0x000fc400078c08ff */
[----:B------:R-:W-:Y:S01]  /*59c0*/  ISETP.LT.AND P3, PT, R135, UR11, !P0 ;  /* 0x0000000b87007c0c */ /* 0x000fe2000c761270 */
[----:B------:R2:W-:Y:S01]  /*59d0*/  @P2 STG.E.U16 desc[UR22][R2.64], R8 ;  /* 0x0000000802002986 */ /* 0x0005e2000c101516 */
[----:B-1----:R-:W-:Y:S01]  /*59e0*/  LEA.HI.X.SX32 R5, R0, R21, 0x1, P6 ;  /* 0x0000001500057211 */ /* 0x002fe200030f0eff */
[----:B------:R-:W-:Y:S01]  /*59f0*/  IMAD R0, R29, 0x2, R17 ;  /* 0x000000021d007824 */ /* 0x000fe200078e0211 */
[----:B--2---:R-:W-:-:S03]  /*5a00*/  PRMT R8, R9, 0x7632, R8 ;  /* 0x0000763209087816 */ /* 0x004fc60000000008 */
[----:B------:R-:W-:Y:S01]  /*5a10*/  IMAD R16, R29, 0x2, R0 ;  /* 0x000000021d107824 */ /* 0x000fe200078e0200 */
[----:B------:R1:W-:Y:S01]  /*5a20*/  @P1 STG.E.U16 desc[UR22][R4.64], R7 ;  /* 0x0000000704001986 */ /* 0x0003e2000c101516 */
[-C--:B------:R-:W-:Y:S02]  /*5a30*/  LEA R6, P1, R17, R19.reuse, 0x1 ;  /* 0x0000001311067211 */ /* 0x080fe400078208ff */
[----:B------:R-:W-:Y:S01]  /*5a40*/  IMAD R18, R29, 0x2, R16 ;  /* 0x000000021d127824 */ /* 0x000fe200078e0210 */
[-C--:B------:R-:W-:Y:S02]  /*5a50*/  LEA R12, P2, R0, R19.reuse, 0x1 ;  /* 0x00000013000c7211 */ /* 0x080fe400078408ff */
[----:B------:R-:W-:Y:S02]  /*5a60*/  LEA R14, P6, R16, R19, 0x1 ;  /* 0x00000013100e7211 */ /* 0x000fe400078c08ff */
[-C--:B------:R-:W-:Y:S02]  /*5a70*/  LEA.HI.X.SX32 R13, R0, R21.reuse, 0x1, P2 ;  /* 0x00000015000d7211 */ /* 0x080fe400010f0eff */
[----:B------:R-:W-:-:S02]  /*5a80*/  LEA.HI.X.SX32 R15, R16, R21, 0x1, P6 ;  /* 0x00000015100f7211 */ /* 0x000fc400030f0eff */
[----:B-1----:R-:W-:Y:S01]  /*5a90*/  LEA.HI.X.SX32 R7, R17, R21, 0x1, P1 ;  /* 0x0000001511077211 */ /* 0x002fe200008f0eff */
[C---:B------:R-:W-:Y:S01]  /*5aa0*/  IMAD R17, R29.reuse, 0x2, R18 ;  /* 0x000000021d117824 */ /* 0x040fe200078e0212 */
[-C--:B------:R-:W-:Y:S02]  /*5ab0*/  LEA R2, P1, R18, R19.reuse, 0x1 ;  /* 0x0000001312027211 */ /* 0x080fe400078208ff */
[----:B------:R-:W-:Y:S01]  /*5ac0*/  ISETP.LT.AND P2, PT, R136, UR11, !P0 ;  /* 0x0000000b88007c0c */ /* 0x000fe2000c741270 */
[----:B------:R-:W-:Y:S01]  /*5ad0*/  IMAD R0, R29, 0x2, R17 ;  /* 0x000000021d007824 */ /* 0x000fe200078e0211 */
[----:B------:R-:W-:Y:S01]  /*5ae0*/  LEA R16, P6, R17, R19, 0x1 ;  /* 0x0000001311107211 */ /* 0x000fe200078c08ff */
[----:B------:R1:W-:Y:S01]  /*5af0*/  @P5 STG.E.U16 desc[UR22][R6.64], R9 ;  /* 0x0000000906005986 */ /* 0x0003e2000c101516 */
[-C--:B------:R-:W-:Y:S02]  /*5b00*/  LEA.HI.X.SX32 R3, R18, R21.reuse, 0x1, P1 ;  /* 0x0000001512037211 */ /* 0x080fe400008f0eff */
[----:B------:R-:W-:Y:S01]  /*5b10*/  ISETP.LT.AND P1, PT, R137, UR11, !P0 ;  /* 0x0000000b89007c0c */ /* 0x000fe2000c721270 */
[----:B------:R2:W-:Y:S01]  /*5b20*/  @P4 STG.E.U16 desc[UR22][R12.64], R8 ;  /* 0x000000080c004986 */ /* 0x0005e2000c101516 */
[----:B------:R-:W-:-:S02]  /*5b30*/  LEA.HI.X.SX32 R17, R17, R21, 0x1, P6 ;  /* 0x0000001511117211 */ /* 0x000fc400030f0eff */
[----:B------:R-:W-:Y:S01]  /*5b40*/  ISETP.LT.AND P0, PT, R134, UR11, !P0 ;  /* 0x0000000b86007c0c */ /* 0x000fe2000c701270 */
[----:B------:R2:W-:Y:S01]  /*5b50*/  @P3 STG.E.U16 desc[UR22][R14.64], R10 ;  /* 0x0000000a0e003986 */ /* 0x0005e2000c101516 */
[C---:B------:R-:W-:Y:S02]  /*5b60*/  LEA R4, P6, R0.reuse, R19, 0x1 ;  /* 0x0000001300047211 */ /* 0x040fe400078c08ff */
[----:B-1----:R-:W-:Y:S02]  /*5b70*/  PRMT R7, R11, 0x7632, R7 ;  /* 0x000076320b077816 */ /* 0x002fe40000000007 */
[----:B------:R-:W-:Y:S02]  /*5b80*/  LEA.HI.X.SX32 R5, R0, R21, 0x1, P6 ;  /* 0x0000001500057211 */ /* 0x000fe400030f0eff */
[----:B------:R-:W-:-:S05]  /*5b90*/  PRMT R0, R10, 0x7632, R0 ;  /* 0x000076320a007816 */ /* 0x000fca0000000000 */
[----:B------:R2:W-:Y:S04]  /*5ba0*/  @P2 STG.E.U16 desc[UR22][R2.64], R0 ;  /* 0x0000000002002986 */ /* 0x0005e8000c101516 */
[----:B------:R2:W-:Y:S04]  /*5bb0*/  @P1 STG.E.U16 desc[UR22][R16.64], R11 ;  /* 0x0000000b10001986 */ /* 0x0005e8000c101516 */
[----:B------:R2:W-:Y:S01]  /*5bc0*/  @P0 STG.E.U16 desc[UR22][R4.64], R7 ;  /* 0x0000000704000986 */ /* 0x0005e2000c101516 */
[----:B------:R-:W-:Y:S06]  /*5bd0*/  BAR.SYNC.DEFER_BLOCKING 0x0 ;  /* 0x0000000000007b1d */ /* 0x000fec0000010000 */
[----:B------:R-:W-:Y:S05]  /*5be0*/  BRA.U UP0, `(.L_x_13) ;  /* 0x00000001009c7547 */ /* 0x000fea000b800000 */
[----:B------:R-:W1:Y:S01]  /*5bf0*/  S2UR UR5, SR_CgaCtaId ;  /* 0x00000000000579c3 */ /* 0x000e620000008800 */
[----:B------:R-:W-:Y:S01]  /*5c00*/  NOP ;  /* 0x0000000000007918 */ /* 0x000fe20000000000 */
[----:B------:R-:W-:Y:S01]  /*5c10*/  UMOV UR4, 0x50 ;  /* 0x0000005000047882 */ /* 0x000fe20000000000 */
[----:B--2---:R-:W-:Y:S02]  /*5c20*/  IMAD.U32 R0, RZ, RZ, UR12 ;  /* 0x0000000cff007e24 */ /* 0x004fe4000f8e00ff */
[----:B------:R-:W-:-:S03]  /*5c30*/  IMAD.MOV.U32 R3, RZ, RZ, 0x1 ;  /* 0x00000001ff037424 */ /* 0x000fc600078e00ff */
[----:B------:R-:W-:-:S04]  /*5c40*/  LOP3.LUT R0, R0, 0xffff, RZ, 0xc0, !PT ;  /* 0x0000ffff00007812 */ /* 0x000fc800078ec0ff */
[----:B------:R-:W-:-:S05]  /*5c50*/  SHF.R.U32.HI R0, RZ, 0x5, R0 ;  /* 0x00000005ff007819 */ /* 0x000fca0000011600 */
[----:B------:R-:W-:Y:S01]  /*5c60*/  VIADD R2, R0, 0x10 ;  /* 0x0000001000027836 */ /* 0x000fe20000000000 */
[----:B------:R-:W-:Y:S01]  /*5c70*/  SHF.L.U32 R0, R3, R0, RZ ;  /* 0x0000000003007219 */ /* 0x000fe200000006ff */
[----:B01----:R-:W-:-:S03]  /*5c80*/  ULEA UR6, UR5, UR4, 0x18 ;  /* 0x0000000405067291 */ /* 0x003fc6000f8ec0ff */
[----:B------:R-:W-:-:S04]  /*5c90*/  SHF.L.U32 R3, R3, R2, RZ ;  /* 0x0000000203037219 */ /* 0x000fc800000006ff */
[----:B------:R-:W-:Y:S02]  /*5ca0*/  LOP3.LUT R0, R3, R0, RZ, 0xfc, !PT ;  /* 0x0000000003007212 */ /* 0x000fe400078efcff */
[----:B------:R-:W0:Y:S02]  /*5cb0*/  LDS R5, [UR6] ;  /* 0x00000006ff057984 */ /* 0x000e240008000800 */
[C---:B------:R-:W-:Y:S02]  /*5cc0*/  LOP3.LUT R2, R0.reuse, 0xffff, RZ, 0xc0, !PT ;  /* 0x0000ffff00027812 */ /* 0x040fe400078ec0ff */
[----:B0-----:R-:W-:-:S04]  /*5cd0*/  LOP3.LUT R3, R0, 0xffff, R5, 0x80, !PT ;  /* 0x0000ffff00037812 */ /* 0x001fc800078e8005 */
[----:B------:R-:W-:-:S13]  /*5ce0*/  ISETP.NE.AND P0, PT, R3, R2, PT ;  /* 0x000000020300720c */ /* 0x000fda0003f05270 */
[----:B------:R-:W-:Y:S05]  /*5cf0*/  @P0 BRA `(.L_x_14) ;  /* 0x0000000000500947 */ /* 0x000fea0003800000 */
[----:B------:R-:W-:Y:S02]  /*5d00*/  SHF.R.U32.HI R5, RZ, 0x10, R5 ;  /* 0x00000010ff057819 */ /* 0x000fe40000011605 */
[----:B------:R-:W-:-:S04]  /*5d10*/  SHF.R.U32.HI R2, RZ, 0x10, R0 ;  /* 0x00000010ff027819 */ /* 0x000fc80000011600 */
[----:B------:R-:W-:-:S04]  /*5d20*/  LOP3.LUT R5, R5, R2, RZ, 0xc0, !PT ;  /* 0x0000000205057212 */ /* 0x000fc800078ec0ff */
[----:B------:R-:W-:-:S13]  /*5d30*/  ISETP.NE.AND P0, PT, R5, R2, PT ;  /* 0x000000020500720c */ /* 0x000fda0003f05270 */
[----:B------:R-:W-:Y:S05]  /*5d40*/  @P0 BRA `(.L_x_15) ;  /* 0x0000000000300947 */ /* 0x000fea0003800000 */
[----:B------:R-:W-:Y:S01]  /*5d50*/  R2UR UR4, R0 ;  /* 0x00000000000472ca */ /* 0x000fe200000e0000 */
[----:B------:R-:W-:Y:S01]  /*5d60*/  VOTEU.ANY UR5, UPT, PT ;  /* 0x0000000000057886 */ /* 0x000fe200038e0100 */
[----:B------:R-:W0:Y:S01]  /*5d70*/  S2R R0, SR_LANEID ;  /* 0x0000000000007919 */ /* 0x000e220000000000 */
[----:B------:R-:W-:-:S10]  /*5d80*/  UFLO.U32 UR5, UR5 ;  /* 0x00000005000572bd */ /* 0x000fd400080e0000 */
[----:B------:R-:W-:-:S06]  /*5d90*/  ULOP3.LUT UR4, URZ, UR4, URZ, 0x33, !UPT ;  /* 0x00000004ff047292 */ /* 0x000fcc000f8e33ff */
[----:B------:R-:W-:-:S04]  /*5da0*/  IMAD.U32 R2, RZ, RZ, UR4 ;  /* 0x00000004ff027e24 */ /* 0x000fc8000f8e00ff */
[----:B------:R-:W1:Y:S02]  /*5db0*/  REDUX UR7, R2 ;  /* 0x00000000020773c4 */ /* 0x000e640000000000 */
[----:B------:R3:W-:Y:S01]  /*5dc0*/  UTCATOMSWS.AND URZ, UR4 ;  /* 0x0000000400ff79e3 */ /* 0x0007e20008000000 */
[----:B0-----:R-:W-:Y:S01]  /*5dd0*/  ISETP.EQ.U32.AND P0, PT, R0, UR5, PT ;  /* 0x0000000500007c0c */ /* 0x001fe2000bf02070 */
[----:B-1----:R-:W-:-:S12]  /*5de0*/  IMAD.U32 R0, RZ, RZ, UR7 ;  /* 0x00000007ff007e24 */ /* 0x002fd8000f8e00ff */
[----:B------:R3:W-:Y:S01]  /*5df0*/  @P0 ATOMS.AND RZ, [UR6], R0 ;  /* 0x00000000ffff098c */ /* 0x0007e2000a800006 */
[----:B------:R-:W-:Y:S05]  /*5e00*/  BRA `(.L_x_13) ;  /* 0x0000000000147947 */ /* 0x000fea0003800000 */
.L_x_15:
[----:B------:R-:W-:-:S07]  /*5e10*/  MOV R2, 0x5e30 ;  /* 0x00005e3000027802 */ /* 0x000fce0000000f00 */
[----:B------:R-:W-:Y:S05]  /*5e20*/  CALL.REL.NOINC `($__internal_0_$__cuda_sm10x_tcgen05_guardrail_trap_col_being_dealloced_not_returned_by_alloc) ;  /* 0x00000000002c7944 */ /* 0x000fea0003c00000 */
[----:B------:R-:W-:Y:S05]  /*5e30*/  BRA `(.L_x_13) ;  /* 0x0000000000087947 */ /* 0x000fea0003800000 */
.L_x_14:
[----:B------:R-:W-:-:S07]  /*5e40*/  MOV R2, 0x5e60 ;  /* 0x00005e6000027802 */ /* 0x000fce0000000f00 */
[----:B------:R-:W-:Y:S05]  /*5e50*/  CALL.REL.NOINC `($__internal_2_$__cuda_sm10x_tcgen05_guardrail_trap_unallocated_columns_being_dealloced) ;  /* 0x0000000000387944 */ /* 0x000fea0003c00000 */
.L_x_13:
[----:B------:R-:W-:Y:S01]  /*5e60*/  NOP ;  /* 0x0000000000007918 */ /* 0x000fe20000000000 */
[----:B0--3--:R-:W-:Y:S05]  /*5e70*/  EXIT ;  /* 0x000000000000794d */ /* 0x009fea0003800000 */
.L_x_8:
[----:B------:R-:W0:Y:S02]  /*5e80*/  SYNCS.PHASECHK.TRANS64.TRYWAIT P6, [UR10], R114 ;  /* 0x00000072ff0075a7 */ /* 0x000e2400080c110a */
[----:B0-----:R-:W-:Y:S05]  /*5e90*/  @!P6 BRA `(.L_x_8) ;  /* 0xfffffffc00f8e947 */ /* 0x001fea000383ffff */
[----:B------:R-:W-:Y:S05]  /*5ea0*/  BRA `(.L_x_16) ;  /* 0xffffffe000ec7947 */ /* 0x000fea000383ffff */
.L_x_12:
[----:B------:R-:W1:Y:S02]  /*5eb0*/  SYNCS.PHASECHK.TRANS64.TRYWAIT P0, [UR10], R2 ;  /* 0x00000002ff0075a7 */ /* 0x000e64000800110a */
[----:B-1----:R-:W-:Y:S05]  /*5ec0*/  @!P0 BRA `(.L_x_12) ;  /* 0xfffffffc00f88947 */ /* 0x002fea000383ffff */
[----:B------:R-:W-:Y:S05]  /*5ed0*/  BRA `(.L_x_11) ;  /* 0xfffffff400487947 */ /* 0x000fea000383ffff */
        .weak           $__internal_0_$__cuda_sm10x_tcgen05_guardrail_trap_col_being_dealloced_not_returned_by_alloc
        .type           $__internal_0_$__cuda_sm10x_tcgen05_guardrail_trap_col_being_dealloced_not_returned_by_alloc,@function
        .size           $__internal_0_$__cuda_sm10x_tcgen05_guardrail_trap_col_being_dealloced_not_returned_by_alloc,($__internal_1_$__cuda_sm10x_tcgen05_guardrail_trap_phase_invalid_during_alloc - $__internal_0_$__cuda_sm10x_tcgen05_guardrail_trap_col_being_dealloced_not_returned_by_alloc)
$__internal_0_$__cuda_sm10x_tcgen05_guardrail_trap_col_being_dealloced_not_returned_by_alloc:
[----:B------:R-:W-:Y:S05]  /*5ee0*/  BPT.TRAP 0x1 ;  /* 0x000000040000795c */ /* 0x000fea0000300000 */
[----:B------:R-:W-:-:S04]  /*5ef0*/  IMAD.MOV.U32 R3, RZ, RZ, 0x0 ;  /* 0x00000000ff037424 */ /* 0x000fc800078e00ff */
[----:B------:R-:W-:Y:S05]  /*5f00*/  RET.REL.NODEC R2 `(matmul_kernel) ;  /* 0xffffffa0023c7950 */ /* 0x000fea0003c3ffff */
        .weak           $__internal_1_$__cuda_sm10x_tcgen05_guardrail_trap_phase_invalid_during_alloc
        .type           $__internal_1_$__cuda_sm10x_tcgen05_guardrail_trap_phase_invalid_during_alloc,@function
        .size           $__internal_1_$__cuda_sm10x_tcgen05_guardrail_trap_phase_invalid_during_alloc,($__internal_2_$__cuda_sm10x_tcgen05_guardrail_trap_unallocated_columns_being_dealloced - $__internal_1_$__cuda_sm10x_tcgen05_guardrail_trap_phase_invalid_during_alloc)
$__internal_1_$__cuda_sm10x_tcgen05_guardrail_trap_phase_invalid_during_alloc:
[----:B------:R-:W-:Y:S05]  /*5f10*/  BPT.TRAP 0x1 ;  /* 0x000000040000795c */ /* 0x000fea0000300000 */
[----:B------:R-:W-:-:S04]  /*5f20*/  IMAD.MOV.U32 R3, RZ, RZ, 0x0 ;  /* 0x00000000ff037424 */ /* 0x000fc800078e00ff */
[----:B------:R-:W-:Y:S05]  /*5f30*/  RET.REL.NODEC R2 `(matmul_kernel) ;  /* 0xffffffa002307950 */ /* 0x000fea0003c3ffff */
        .weak           $__internal_2_$__cuda_sm10x_tcgen05_guardrail_trap_unallocated_columns_being_dealloced
        .type           $__internal_2_$__cuda_sm10x_tcgen05_guardrail_trap_unallocated_columns_being_dealloced,@function
        .size           $__internal_2_$__cuda_sm10x_tcgen05_guardrail_trap_unallocated_columns_being_dealloced,(.L_x_20 - $__internal_2_$__cuda_sm10x_tcgen05_guardrail_trap_unallocated_columns_being_dealloced)
$__internal_2_$__cuda_sm10x_tcgen05_guardrail_trap_unallocated_columns_being_dealloced:
[----:B------:R-:W-:Y:S05]  /*5f40*/  BPT.TRAP 0x1 ;  /* 0x000000040000795c */ /* 0x000fea0000300000 */
[----:B------:R-:W-:-:S04]  /*5f50*/  IMAD.MOV.U32 R3, RZ, RZ, 0x0 ;  /* 0x00000000ff037424 */ /* 0x000fc800078e00ff */
[----:B------:R-:W-:Y:S05]  /*5f60*/  RET.REL.NODEC R2 `(matmul_kernel) ;  /* 0xffffffa002247950 */ /* 0x000fea0003c3ffff */
.L_x_17:
[----:B------:R-:W-:-:S00]  /*5f70*/  BRA `(.L_x_17) ;  /* 0xfffffffc00fc7947 */ /* 0x000fc0000383ffff */
[----:B------:R-:W-:-:S00]  /*5f80*/  NOP ;  /* 0x0000000000007918 */ /* 0x000fc00000000000 */
[----:B------:R-:W-:-:S00]  /*5f90*/  NOP ;  /* 0x0000000000007918 */ /* 0x000fc00000000000 */
[----:B------:R-:W-:-:S00]  /*5fa0*/  NOP ;  /* 0x0000000000007918 */ /* 0x000fc00000000000 */
[----:B------:R-:W-:-:S00]  /*5fb0*/  NOP ;  /* 0x0000000000007918 */ /* 0x000fc00000000000 */
[----:B------:R-:W-:-:S00]  /*5fc0*/  NOP ;  /* 0x0000000000007918 */ /* 0x000fc00000000000 */
[----:B------:R-:W-:-:S00]  /*5fd0*/  NOP ;  /* 0x0000000000007918 */ /* 0x000fc00000000000 */
[----:B------:R-:W-:-:S00]  /*5fe0*/  NOP ;  /* 0x0000000000007918 */ /* 0x000fc00000000000 */
[----:B------:R-:W-:-:S00]  /*5ff0*/  NOP ;  /* 0x0000000000007918 */ /* 0x000fc00000000000 */
.L_x_20:


//--------------------- .nv.shared.matmul_kernel  --------------------------
	.section	.nv.shared.matmul_kernel,"aw",@nobits
	.sectionflags	@""
	.align	16
	.zero		1024


//--------------------- .nv.shared.reserved.0     --------------------------
	.section	.nv.shared.reserved.0,"aw",@nobits
	.align	8
	.weak		__nv_reservedSMEM_offset_0_alias
	.size		__nv_reservedSMEM_offset_0_alias, 0, 64
	.other		__nv_reservedSMEM_offset_0_alias,@"STO_CUDA_RESERVED_SHARED STV_DEFAULT"
__nv_reservedSMEM_offset_0_alias:
	.zero		0
.nv.shared.reserved.0:
	.zero		64
	.weak		__nv_reservedSMEM_allocation_phase
	.type		__nv_reservedSMEM_allocation_phase,@object
	.size		__nv_reservedSMEM_allocation_phase,(.L_0 - __nv_reservedSMEM_allocation_phase)
__nv_reservedSMEM_allocation_phase:
	.zero		1
.L_0:
	.zero		7
	.weak		__nv_reservedSMEM_devtool_atexit_pc
	.type		__nv_reservedSMEM_devtool_atexit_pc,@object
	.size		__nv_reservedSMEM_devtool_atexit_pc,(__nv_reservedSMEM_allocation_mask - __nv_reservedSMEM_devtool_atexit_pc)
__nv_reservedSMEM_devtool_atexit_pc:
	.zero		8
	.weak		__nv_reservedSMEM_allocation_mask
	.type		__nv_reservedSMEM_allocation_mask,@object
	.size		__nv_reservedSMEM_allocation_mask,(.L_2 - __nv_reservedSMEM_allocation_mask)
__nv_reservedSMEM_allocation_mask:
	.zero		4
.L_2:


//--------------------- .nv.constant0.matmul_kernel --------------------------
	.section	.nv.constant0.matmul_kernel,"a",@progbits
	.sectionflags	@""
	.align	4
.nv.constant0.matmul_kernel:
	.zero		976


//--------------------- SYMBOLS --------------------------

	.type		.nv.reservedSmem.offset0,@object
	.size		.nv.reservedSmem.offset0,0x4
	.type		.nv.reservedSmem.cap,@object
	.size		.nv.reservedSmem.cap,0x4
